	.target	sm_100a

	.elftype	@"ET_EXEC"


//--------------------- .note.nv.tkinfo           --------------------------
	.section	.note.nv.tkinfo,"",@"SHT_NOTE"
	.sectionflags	@"SHF_NOTE_NV_TKINFO"
	.tkinfo
        /*0018*/ 	.word	0x00000081
        /*0030*/ 	.string	""
        /*0030*/ 	.string	"ptxas-blackwell"
        /*0030*/ 	.string	"Cuda compilation tools, release 12.9, V12.9.86"
        /*0030*/ 	.string	"Build cuda_12.9.r12.9/compiler.36037853_0"
        /*0030*/ 	.string	"-v  -suppress-debug-info  -lineinfo  -arch sm_100a "



//--------------------- .note.nv.cuver            --------------------------
	.section	.note.nv.cuver,"",@"SHT_NOTE"
	.sectionflags	@"SHF_NOTE_NV_CUVER"
        /*0018*/ 	.short	0x0001
        /*001a*/ 	.short	0x0064
        /*001c*/ 	.short	0x0001
        /*001e*/ 	.short	0x0000
        /*0020*/ 	.short	0x0001
        /*0022*/ 	.short	0x0000


//--------------------- .nv.info                  --------------------------
	.section	.nv.info,"",@"SHT_CUDA_INFO"
	.align	4


	//----- nvinfo : EIATTR_REGCOUNT
	.align		4
        /*0000*/ 	.byte	0x04, 0x2f
        /*0002*/ 	.short	(.L_4 - .L_3)
	.align		4
.L_3:
        /*0004*/ 	.word	index@(gluon_tcgen05)
        /*0008*/ 	.word	0x00000088


	//----- nvinfo : EIATTR_FRAME_SIZE
	.align		4
.L_4:
        /*000c*/ 	.byte	0x04, 0x11
        /*000e*/ 	.short	(.L_6 - .L_5)
	.align		4
.L_5:
        /*0010*/ 	.word	index@($__internal_2_$__cuda_sm10x_tcgen05_guardrail_trap_unallocated_columns_being_dealloced)
        /*0014*/ 	.word	0x00000000


	//----- nvinfo : EIATTR_FRAME_SIZE
	.align		4
.L_6:
        /*0018*/ 	.byte	0x04, 0x11
        /*001a*/ 	.short	(.L_8 - .L_7)
	.align		4
.L_7:
        /*001c*/ 	.word	index@($__internal_1_$__cuda_sm10x_tcgen05_guardrail_trap_phase_invalid_during_alloc)
        /*0020*/ 	.word	0x00000000


	//----- nvinfo : EIATTR_FRAME_SIZE
	.align		4
.L_8:
        /*0024*/ 	.byte	0x04, 0x11
        /*0026*/ 	.short	(.L_10 - .L_9)
	.align		4
.L_9:
        /*0028*/ 	.word	index@($__internal_0_$__cuda_sm10x_tcgen05_guardrail_trap_col_being_dealloced_not_returned_by_alloc)
        /*002c*/ 	.word	0x00000000


	//----- nvinfo : EIATTR_FRAME_SIZE
	.align		4
.L_10:
        /*0030*/ 	.byte	0x04, 0x11
        /*0032*/ 	.short	(.L_12 - .L_11)
	.align		4
.L_11:
        /*0034*/ 	.word	index@(gluon_tcgen05)
        /*0038*/ 	.word	0x00000000


	//----- nvinfo : EIATTR_MIN_STACK_SIZE
	.align		4
.L_12:
        /*003c*/ 	.byte	0x04, 0x12
        /*003e*/ 	.short	(.L_14 - .L_13)
	.align		4
.L_13:
        /*0040*/ 	.word	index@(gluon_tcgen05)
        /*0044*/ 	.word	0x00000000
.L_14:


//--------------------- .nv.info.gluon_tcgen05    --------------------------
	.section	.nv.info.gluon_tcgen05,"",@"SHT_CUDA_INFO"
	.sectionflags	@""
	.align	4


	//----- nvinfo : EIATTR_CUDA_API_VERSION
	.align		4
        /*0000*/ 	.byte	0x04, 0x37
        /*0002*/ 	.short	(.L_16 - .L_15)
.L_15:
        /*0004*/ 	.word	0x00000081


	//----- nvinfo : EIATTR_KPARAM_INFO
	.align		4
.L_16:
        /*0008*/ 	.byte	0x04, 0x17
        /*000a*/ 	.short	(.L_18 - .L_17)
.L_17:
        /*000c*/ 	.word	0x00000000
        /*0010*/ 	.short	0x000a
        /*0012*/ 	.short	0x0048
        /*0014*/ 	.byte	0x00, 0xf4, 0x21, 0x00


	//----- nvinfo : EIATTR_KPARAM_INFO
	.align		4
.L_18:
        /*0018*/ 	.byte	0x04, 0x17
        /*001a*/ 	.short	(.L_20 - .L_19)
.L_19:
        /*001c*/ 	.word	0x00000000
        /*0020*/ 	.short	0x0009
        /*0022*/ 	.short	0x0040
        /*0024*/ 	.byte	0x00, 0xf4, 0x21, 0x00


	//----- nvinfo : EIATTR_KPARAM_INFO
	.align		4
.L_20:
        /*0028*/ 	.byte	0x04, 0x17
        /*002a*/ 	.short	(.L_22 - .L_21)
.L_21:
        /*002c*/ 	.word	0x00000000
        /*0030*/ 	.short	0x0008
        /*0032*/ 	.short	0x0038
        /*0034*/ 	.byte	0x00, 0xf0, 0x21, 0x00


	//----- nvinfo : EIATTR_KPARAM_INFO
	.align		4
.L_22:
        /*0038*/ 	.byte	0x04, 0x17
        /*003a*/ 	.short	(.L_24 - .L_23)
.L_23:
        /*003c*/ 	.word	0x00000000
        /*0040*/ 	.short	0x0007
        /*0042*/ 	.short	0x0030
        /*0044*/ 	.byte	0x00, 0xf0, 0x21, 0x00


	//----- nvinfo : EIATTR_KPARAM_INFO
	.align		4
.L_24:
        /*0048*/ 	.byte	0x04, 0x17
        /*004a*/ 	.short	(.L_26 - .L_25)
.L_25:
        /*004c*/ 	.word	0x00000000
        /*0050*/ 	.short	0x0006
        /*0052*/ 	.short	0x0028
        /*0054*/ 	.byte	0x00, 0xf0, 0x21, 0x00


	//----- nvinfo : EIATTR_KPARAM_INFO
	.align		4
.L_26:
        /*0058*/ 	.byte	0x04, 0x17
        /*005a*/ 	.short	(.L_28 - .L_27)
.L_27:
        /*005c*/ 	.word	0x00000000
        /*0060*/ 	.short	0x0005
        /*0062*/ 	.short	0x0020
        /*0064*/ 	.byte	0x00, 0xf0, 0x11, 0x00


	//----- nvinfo : EIATTR_KPARAM_INFO
	.align		4
.L_28:
        /*0068*/ 	.byte	0x04, 0x17
        /*006a*/ 	.short	(.L_30 - .L_29)
.L_29:
        /*006c*/ 	.word	0x00000000
        /*0070*/ 	.short	0x0004
        /*0072*/ 	.short	0x001c
        /*0074*/ 	.byte	0x00, 0xf0, 0x11, 0x00


	//----- nvinfo : EIATTR_KPARAM_INFO
	.align		4
.L_30:
        /*0078*/ 	.byte	0x04, 0x17
        /*007a*/ 	.short	(.L_32 - .L_31)
.L_31:
        /*007c*/ 	.word	0x00000000
        /*0080*/ 	.short	0x0003
        /*0082*/ 	.short	0x0018
        /*0084*/ 	.byte	0x00, 0xf0, 0x11, 0x00


	//----- nvinfo : EIATTR_KPARAM_INFO
	.align		4
.L_32:
        /*0088*/ 	.byte	0x04, 0x17
        /*008a*/ 	.short	(.L_34 - .L_33)
.L_33:
        /*008c*/ 	.word	0x00000000
        /*0090*/ 	.short	0x0002
        /*0092*/ 	.short	0x0010
        /*0094*/ 	.byte	0x00, 0xf4, 0x21, 0x00


	//----- nvinfo : EIATTR_KPARAM_INFO
	.align		4
.L_34:
        /*0098*/ 	.byte	0x04, 0x17
        /*009a*/ 	.short	(.L_36 - .L_35)
.L_35:
        /*009c*/ 	.word	0x00000000
        /*00a0*/ 	.short	0x0001
        /*00a2*/ 	.short	0x0008
        /*00a4*/ 	.byte	0x00, 0xf4, 0x21, 0x00


	//----- nvinfo : EIATTR_KPARAM_INFO
	.align		4
.L_36:
        /*00a8*/ 	.byte	0x04, 0x17
        /*00aa*/ 	.short	(.L_38 - .L_37)
.L_37:
        /*00ac*/ 	.word	0x00000000
        /*00b0*/ 	.short	0x0000
        /*00b2*/ 	.short	0x0000
        /*00b4*/ 	.byte	0x00, 0xf4, 0x21, 0x00


	//----- nvinfo : EIATTR_AT_ENTRY_FRAGMENTS
	.align		4
.L_38:
        /*00b8*/ 	.byte	0x04, 0x4f
        /*00ba*/ 	.short	(.L_40 - .L_39)


	//   ....[0]....
.L_39:
        /*00bc*/ 	.word	0x00000004


	//----- nvinfo : EIATTR_RESERVED_SMEM_USED
	.align		4
.L_40:
        /*00c0*/ 	.byte	0x01, 0x41
	.zero		2


	//----- nvinfo : EIATTR_SPARSE_MMA_MASK
	.align		4
        /*00c4*/ 	.byte	0x03, 0x50
        /*00c6*/ 	.short	0x0000


	//----- nvinfo : EIATTR_TCGEN05_1CTA_USED
	.align		4
        /*00c8*/ 	.byte	0x01, 0x51
	.zero		2


	//----- nvinfo : EIATTR_MAXREG_COUNT
	.align		4
        /*00cc*/ 	.byte	0x03, 0x1b
        /*00ce*/ 	.short	0x00ff


	//----- nvinfo : EIATTR_NUM_BARRIERS
	.align		4
        /*00d0*/ 	.byte	0x02, 0x4c
        /*00d2*/ 	.byte	0x01
	.zero		1


	//----- nvinfo : EIATTR_INT_WARP_WIDE_INSTR_OFFSETS
	.align		4
        /*00d4*/ 	.byte	0x04, 0x31
        /*00d6*/ 	.short	(.L_42 - .L_41)


	//   ....[0]....
.L_41:
        /*00d8*/ 	.word	0x00001630


	//   ....[1]....
        /*00dc*/ 	.word	0x00001650


	//   ....[2]....
        /*00e0*/ 	.word	0x000016d0


	//   ....[3]....
        /*00e4*/ 	.word	0x000018d0


	//   ....[4]....
        /*00e8*/ 	.word	0x000018e0


	//   ....[5]....
        /*00ec*/ 	.word	0x00001940


	//   ....[6]....
        /*00f0*/ 	.word	0x00001950


	//   ....[7]....
        /*00f4*/ 	.word	0x00001c30


	//   ....[8]....
        /*00f8*/ 	.word	0x00001c40


	//   ....[9]....
        /*00fc*/ 	.word	0x00001dd0


	//   ....[10]....
        /*0100*/ 	.word	0x00001e00


	//   ....[11]....
        /*0104*/ 	.word	0x00001e20


	//   ....[12]....
        /*0108*/ 	.word	0x00001e60


	//   ....[13]....
        /*010c*/ 	.word	0x00002170


	//   ....[14]....
        /*0110*/ 	.word	0x00002180


	//   ....[15]....
        /*0114*/ 	.word	0x00002490


	//   ....[16]....
        /*0118*/ 	.word	0x000024a0


	//   ....[17]....
        /*011c*/ 	.word	0x00002b90


	//   ....[18]....
        /*0120*/ 	.word	0x00002be0


	//----- nvinfo : EIATTR_COOP_GROUP_MASK_REGIDS
	.align		4
.L_42:
        /*0124*/ 	.byte	0x04, 0x29
        /*0126*/ 	.short	(.L_44 - .L_43)


	//   ....[0]....
.L_43:
        /*0128*/ 	.word	0xffffffff


	//   ....[1]....
        /*012c*/ 	.word	0xffffffff


	//   ....[2]....
        /*0130*/ 	.word	0xffffffff


	//   ....[3]....
        /*0134*/ 	.word	0xffffffff


	//   ....[4]....
        /*0138*/ 	.word	0xffffffff


	//   ....[5]....
        /*013c*/ 	.word	0xffffffff


	//   ....[6]....
        /*0140*/ 	.word	0xffffffff


	//   ....[7]....
        /*0144*/ 	.word	0xffffffff


	//   ....[8]....
        /*0148*/ 	.word	0xffffffff


	//   ....[9]....
        /*014c*/ 	.word	0xffffffff


	//----- nvinfo : EIATTR_COOP_GROUP_INSTR_OFFSETS
	.align		4
.L_44:
        /*0150*/ 	.byte	0x04, 0x28
        /*0152*/ 	.short	(.L_46 - .L_45)


	//   ....[0]....
.L_45:
        /*0154*/ 	.word	0x00000050


	//   ....[1]....
        /*0158*/ 	.word	0x00000310


	//   ....[2]....
        /*015c*/ 	.word	0x000004f0


	//   ....[3]....
        /*0160*/ 	.word	0x000009a0


	//   ....[4]....
        /*0164*/ 	.word	0x00000ae0


	//   ....[5]....
        /*0168*/ 	.word	0x00000f50


	//   ....[6]....
        /*016c*/ 	.word	0x00001090


	//   ....[7]....
        /*0170*/ 	.word	0x000014e0


	//   ....[8]....
        /*0174*/ 	.word	0x00002a20


	//   ....[9]....
        /*0178*/ 	.word	0x00002c90


	//----- nvinfo : EIATTR_VRC_CTA_INIT_COUNT
	.align		4
.L_46:
        /*017c*/ 	.byte	0x02, 0x4a
        /*017e*/ 	.byte	0x80
	.zero		1


	//----- nvinfo : EIATTR_MBARRIER_INSTR_OFFSETS
	.align		4
        /*0180*/ 	.byte	0x04, 0x39
        /*0182*/ 	.short	(.L_48 - .L_47)


	//   ....[0]....
.L_47:
        /*0184*/ 	.word	0x000016f0
        /*0188*/ 	.word	0x000000ff
        /*018c*/ 	.word	0x00014000
        /*0190*/ 	.short	0x0100
        /*0192*/ 	.byte	0x08
	.zero		1


	//   ....[1]....
        /*0194*/ 	.word	0x00001720
        /*0198*/ 	.word	0x000000ff
        /*019c*/ 	.word	0x00014010
        /*01a0*/ 	.short	0x0100
        /*01a2*/ 	.byte	0x08
	.zero		1


	//   ....[2]....
        /*01a4*/ 	.word	0x000017d0
        /*01a8*/ 	.word	0x000000ff
        /*01ac*/ 	.word	0x00014008
        /*01b0*/ 	.short	0x0100
        /*01b2*/ 	.byte	0x08
	.zero		1


	//   ....[3]....
        /*01b4*/ 	.word	0x000017e0
        /*01b8*/ 	.word	0x000000ff
        /*01bc*/ 	.word	0x00014018
        /*01c0*/ 	.short	0x0100
        /*01c2*/ 	.byte	0x08
	.zero		1


	//   ....[4]....
        /*01c4*/ 	.word	0x000019e0
        /*01c8*/ 	.word	0x000000ff
        /*01cc*/ 	.word	0x00014000
        /*01d0*/ 	.short	0x010a
        /*01d2*/ 	.byte	0x08
	.zero		1


	//   ....[5]....
        /*01d4*/ 	.word	0x00001c90
        /*01d8*/ 	.word	0x000000ff
        /*01dc*/ 	.word	0x00014010
        /*01e0*/ 	.short	0x010a
        /*01e2*/ 	.byte	0x08
	.zero		1


	//   ....[6]....
        /*01e4*/ 	.word	0x00001ee0
        /*01e8*/ 	.word	0x000000ff
        /*01ec*/ 	.word	0x00014000
        /*01f0*/ 	.short	0x010a
        /*01f2*/ 	.byte	0x11
	.zero		1


	//   ....[7]....
        /*01f4*/ 	.word	0x000021c0
        /*01f8*/ 	.word	0x000000ff
        /*01fc*/ 	.word	0x00014010
        /*0200*/ 	.short	0x010a
        /*0202*/ 	.byte	0x11
	.zero		1


	//   ....[8]....
        /*0204*/ 	.word	0x00002290
        /*0208*/ 	.word	0x000000ff
        /*020c*/ 	.word	0x00014000
        /*0210*/ 	.short	0x0108
        /*0212*/ 	.byte	0x08
	.zero		1


	//   ....[9]....
        /*0214*/ 	.word	0x000022a0
        /*0218*/ 	.word	0x000000ff
        /*021c*/ 	.word	0x00014010
        /*0220*/ 	.short	0x0108
        /*0222*/ 	.byte	0x08
	.zero		1


	//   ....[10]....
        /*0224*/ 	.word	0x000022f0
        /*0228*/ 	.word	0x000000ff
        /*022c*/ 	.word	0x00014008
        /*0230*/ 	.short	0x0108
        /*0232*/ 	.byte	0x08
	.zero		1


	//   ....[11]....
        /*0234*/ 	.word	0x00002300
        /*0238*/ 	.word	0x000000ff
        /*023c*/ 	.word	0x00014018
        /*0240*/ 	.short	0x0108
        /*0242*/ 	.byte	0x08
	.zero		1


	//   ....[12]....
        /*0244*/ 	.word	0x00002cb0
        /*0248*/ 	.word	0x000000ff
        /*024c*/ 	.word	0x00014000
        /*0250*/ 	.short	0x010a
        /*0252*/ 	.byte	0x08
	.zero		1


	//   ....[13]....
        /*0254*/ 	.word	0x00002ce0
        /*0258*/ 	.word	0x000000ff
        /*025c*/ 	.word	0x00014010
        /*0260*/ 	.short	0x010a
        /*0262*/ 	.byte	0x08
	.zero		1


	//   ....[14]....
        /*0264*/ 	.word	0x00002d10
        /*0268*/ 	.word	0x000000ff
        /*026c*/ 	.word	0x00014000
        /*0270*/ 	.short	0x010a
        /*0272*/ 	.byte	0x11
	.zero		1


	//   ....[15]....
        /*0274*/ 	.word	0x00002d40
        /*0278*/ 	.word	0x000000ff
        /*027c*/ 	.word	0x00014010
        /*0280*/ 	.short	0x010a
        /*0282*/ 	.byte	0x11
	.zero		1


	//----- nvinfo : EIATTR_NUM_MBARRIERS
	.align		4
.L_48:
        /*0284*/ 	.byte	0x03, 0x38
        /*0286*/ 	.short	0x0004


	//----- nvinfo : EIATTR_EXIT_INSTR_OFFSETS
	.align		4
        /*0288*/ 	.byte	0x04, 0x1c
        /*028a*/ 	.short	(.L_50 - .L_49)


	//   ....[0]....
.L_49:
        /*028c*/ 	.word	0x00002ca0


	//----- nvinfo : EIATTR_REQNTID
	.align		4
.L_50:
        /*0290*/ 	.byte	0x04, 0x10
        /*0292*/ 	.short	(.L_52 - .L_51)
.L_51:
        /*0294*/ 	.word	0x00000080
        /*0298*/ 	.word	0x00000001
        /*029c*/ 	.word	0x00000001


	//----- nvinfo : EIATTR_CRS_STACK_SIZE
	.align		4
.L_52:
        /*02a0*/ 	.byte	0x04, 0x1e
        /*02a2*/ 	.short	(.L_54 - .L_53)
.L_53:
        /*02a4*/ 	.word	0x00000000


	//----- nvinfo : EIATTR_CBANK_PARAM_SIZE
	.align		4
.L_54:
        /*02a8*/ 	.byte	0x03, 0x19
        /*02aa*/ 	.short	0x0050


	//----- nvinfo : EIATTR_PARAM_CBANK
	.align		4
        /*02ac*/ 	.byte	0x04, 0x0a
        /*02ae*/ 	.short	(.L_56 - .L_55)
	.align		4
.L_55:
        /*02b0*/ 	.word	index@(.nv.constant0.gluon_tcgen05)
        /*02b4*/ 	.short	0x0380
        /*02b6*/ 	.short	0x0050


	//----- nvinfo : EIATTR_SW_WAR
	.align		4
.L_56:
        /*02b8*/ 	.byte	0x04, 0x36
        /*02ba*/ 	.short	(.L_58 - .L_57)
.L_57:
        /*02bc*/ 	.word	0x00000008
.L_58:


//--------------------- .nv.compat                --------------------------
	.section	.nv.compat,"",@"SHT_CUDA_COMPAT_INFO"
	.align	4
        /*0000*/ 	.byte	0x02, 0x02, 0x02, 0x00, 0x02, 0x05, 0x05, 0x00, 0x02, 0x03, 0x03, 0x00, 0x02, 0x06, 0x01, 0x00


//--------------------- .nv.callgraph             --------------------------
	.section	.nv.callgraph,"",@"SHT_CUDA_CALLGRAPH"
	.align	4
	.sectionentsize	8
	.align		4
        /*0000*/ 	.word	0x00000000
	.align		4
        /*0004*/ 	.word	0xffffffff
	.align		4
        /*0008*/ 	.word	0x00000000
	.align		4
        /*000c*/ 	.word	0xfffffffe
	.align		4
        /*0010*/ 	.word	0x00000000
	.align		4
        /*0014*/ 	.word	0xfffffffd
	.align		4
        /*0018*/ 	.word	0x00000000
	.align		4
        /*001c*/ 	.word	0xfffffffc


//--------------------- .text.gluon_tcgen05       --------------------------
	.section	.text.gluon_tcgen05,"ax",@progbits
	.align	128
        .global         gluon_tcgen05
        .type           gluon_tcgen05,@function
        .size           gluon_tcgen05,(.L_x_77 - gluon_tcgen05)
        .other          gluon_tcgen05,@"STO_CUDA_ENTRY STV_DEFAULT"
gluon_tcgen05:
.text.gluon_tcgen05:
[----:B------:R-:W1:Y:S01]  /*0000*/  LDC R1, c[0x0][0x37c] ;  /* 0x0000df00ff017b82 */ /* 0x000e620000000800 */
[----:B------:R-:W2:Y:S02]  /*0010*/  S2R R0, SR_TID.X ;  /* 0x0000000000007919 */ /* 0x000ea40000002100 */
[----:B--2---:R-:W-:-:S13]  /*0020*/  ISETP.GE.U32.AND P2, PT, R0, 0x20, PT ;  /* 0x000000200000780c */ /* 0x004fda0003f46070 */
[----:B------:R-:W-:Y:S05]  /*0030*/  @P2 BRA `(.L_x_0) ;  /* 0x0000000000b82947 */ /* 0x000fea0003800000 */
[----:B------:R-:W2:Y:S01]  /*0040*/  S2UR UR6, SR_CgaCtaId ;  /* 0x00000000000679c3 */ /* 0x000ea20000008800 */
[----:B------:R-:W-:Y:S01]  /*0050*/  NOP ;  /* 0x0000000000007918 */ /* 0x000fe20000000000 */
[----:B------:R-:W-:Y:S02]  /*0060*/  UMOV UR4, 0x40 ;  /* 0x0000004000047882 */ /* 0x000fe40000000000 */
[----:B--2---:R-:W-:-:S09]  /*0070*/  ULEA UR4, UR6, UR4, 0x18 ;  /* 0x0000000406047291 */ /* 0x004fd2000f8ec0ff */
[----:B------:R-:W2:Y:S01]  /*0080*/  LDS.U8 R2, [UR4] ;  /* 0x00000004ff027984 */ /* 0x000ea20008000000 */
[----:B------:R-:W-:Y:S02]  /*0090*/  UMOV UR4, 0x400 ;  /* 0x0000040000047882 */ /* 0x000fe40000000000 */
[----:B------:R-:W-:Y:S01]  /*00a0*/  ULEA UR4, UR6, UR4, 0x18 ;  /* 0x0000000406047291 */ /* 0x000fe2000f8ec0ff */
[----:B--2---:R-:W-:-:S13]  /*00b0*/  ISETP.NE.AND P0, PT, R2, RZ, PT ;  /* 0x000000ff0200720c */ /* 0x004fda0003f05270 */
[----:B------:R-:W-:Y:S05]  /*00c0*/  @P0 BRA `(.L_x_1) ;  /* 0x00000000007c0947 */ /* 0x000fea0003800000 */
[----:B------:R-:W-:-:S13]  /*00d0*/  ELECT P0, URZ, PT ;  /* 0x0000000000ff782f */ /* 0x000fda0003800000 */
[----:B------:R-:W-:Y:S05]  /*00e0*/  @!P0 BRA `(.L_x_2) ;  /* 0x0000000000848947 */ /* 0x000fea0003800000 */
[----:B------:R-:W-:Y:S01]  /*00f0*/  UMOV UR5, 0x8 ;  /* 0x0000000800057882 */ /* 0x000fe20000000000 */
[----:B------:R-:W-:Y:S02]  /*0100*/  IMAD.MOV.U32 R5, RZ, RZ, 0x1 ;  /* 0x00000001ff057424 */ /* 0x000fe400078e00ff */
[----:B------:R-:W-:Y:S02]  /*0110*/  IMAD.MOV.U32 R3, RZ, RZ, 0xff ;  /* 0x000000ffff037424 */ /* 0x000fe400078e00ff */
[----:B------:R-:W-:Y:S04]  /*0120*/  DEPBAR.LE SB2, 0x36 ;  /* 0x0000ad800000791a */ /* 0x000fe80000000000 */
[----:B------:R-:W2:Y:S02]  /*0130*/  UTCATOMSWS.FIND_AND_SET.ALIGN UP0, UR5, UR5 ;  /* 0x00000005000575e3 */ /* 0x000ea40008000800 */
[----:B--2---:R-:W-:-:S04]  /*0140*/  PLOP3.LUT P0, PT, PT, PT, UP0, 0x80, 0x8 ;  /* 0x000000000008781c */ /* 0x004fc80003f0f008 */
[----:B------:R-:W-:-:S04]  /*0150*/  SEL R2, RZ, 0xffffffff, !P0 ;  /* 0xffffffffff027807 */ /* 0x000fc80004000000 */
[----:B------:R-:W-:Y:S01]  /*0160*/  ISETP.NE.AND P0, PT, R2, RZ, PT ;  /* 0x000000ff0200720c */ /* 0x000fe20003f05270 */
[----:B------:R-:W-:-:S12]  /*0170*/  IMAD.U32 R2, RZ, RZ, UR5 ;  /* 0x00000005ff027e24 */ /* 0x000fd8000f8e00ff */
[----:B------:R-:W-:Y:S05]  /*0180*/  @P0 BRA `(.L_x_3) ;  /* 0x0000000000240947 */ /* 0x000fea0003800000 */
.L_x_4:
[----:B------:R-:W-:Y:S05]  /*0190*/  NANOSLEEP 0x64 ;  /* 0x000000640000795d */ /* 0x000fea0003800000 */
[----:B------:R-:W-:-:S05]  /*01a0*/  UMOV UR5, 0x8 ;  /* 0x0000000800057882 */ /* 0x000fca0000000000 */
[----:B------:R-:W-:Y:S04]  /*01b0*/  DEPBAR.LE SB2, 0x36 ;  /* 0x0000ad800000791a */ /* 0x000fe80000000000 */
[----:B------:R-:W2:Y:S02]  /*01c0*/  UTCATOMSWS.FIND_AND_SET.ALIGN UP0, UR5, UR5 ;  /* 0x00000005000575e3 */ /* 0x000ea40008000800 */
[----:B--2---:R-:W-:-:S04]  /*01d0*/  PLOP3.LUT P0, PT, PT, PT, UP0, 0x80, 0x8 ;  /* 0x000000000008781c */ /* 0x004fc80003f0f008 */
[----:B------:R-:W-:-:S04]  /*01e0*/  SEL R2, RZ, 0xffffffff, !P0 ;  /* 0xffffffffff027807 */ /* 0x000fc80004000000 */
[----:B------:R-:W-:Y:S01]  /*01f0*/  ISETP.NE.AND P0, PT, R2, RZ, PT ;  /* 0x000000ff0200720c */ /* 0x000fe20003f05270 */
[----:B------:R-:W-:-:S12]  /*0200*/  IMAD.U32 R2, RZ, RZ, UR5 ;  /* 0x00000005ff027e24 */ /* 0x000fd8000f8e00ff */
[----:B------:R-:W-:Y:S05]  /*0210*/  @!P0 BRA `(.L_x_4) ;  /* 0xfffffffc00dc8947 */ /* 0x000fea000383ffff */
.L_x_3:
[C---:B------:R-:W-:Y:S01]  /*0220*/  VIADD R4, R2.reuse, 0x10 ;  /* 0x0000001002047836 */ /* 0x040fe20000000000 */
[----:B------:R-:W-:Y:S01]  /*0230*/  UMOV UR5, 0x50 ;  /* 0x0000005000057882 */ /* 0x000fe20000000000 */
[----:B------:R-:W-:Y:S01]  /*0240*/  SHF.L.U32 R3, R3, R2, RZ ;  /* 0x0000000203037219 */ /* 0x000fe200000006ff */
[----:B------:R-:W-:Y:S01]  /*0250*/  ULEA UR5, UR6, UR5, 0x18 ;  /* 0x0000000506057291 */ /* 0x000fe2000f8ec0ff */
[----:B------:R-:W-:Y:S01]  /*0260*/  IMAD.SHL.U32 R2, R2, 0x20, RZ ;  /* 0x0000002002027824 */ /* 0x000fe200078e00ff */
[----:B------:R-:W-:-:S04]  /*0270*/  SHF.L.U32 R4, R5, R4, RZ ;  /* 0x0000000405047219 */ /* 0x000fc800000006ff */
[----:B------:R-:W-:-:S05]  /*0280*/  LOP3.LUT R3, R4, R3, RZ, 0xfc, !PT ;  /* 0x0000000304037212 */ /* 0x000fca00078efcff */
[----:B------:R2:W-:Y:S04]  /*0290*/  ATOMS.OR RZ, [UR5], R3 ;  /* 0x00000003ffff798c */ /* 0x0005e8000b000005 */
[----:B------:R2:W-:Y:S01]  /*02a0*/  STS [UR4], R2 ;  /* 0x00000002ff007988 */ /* 0x0005e20008000804 */
[----:B------:R-:W-:Y:S05]  /*02b0*/  BRA `(.L_x_2) ;  /* 0x0000000000107947 */ /* 0x000fea0003800000 */
.L_x_1:
[----:B------:R-:W-:Y:S01]  /*02c0*/  IMAD.MOV.U32 R3, RZ, RZ, -0x1 ;  /* 0xffffffffff037424 */ /* 0x000fe200078e00ff */
[----:B------:R-:W-:-:S04]  /*02d0*/  MOV R2, 0x300 ;  /* 0x0000030000027802 */ /* 0x000fc80000000f00 */
[----:B------:R2:W-:Y:S03]  /*02e0*/  STS [UR4], R3 ;  /* 0x00000003ff007988 */ /* 0x0005e60008000804 */
[----:B-12---:R-:W-:Y:S05]  /*02f0*/  CALL.REL.NOINC `($__internal_1_$__cuda_sm10x_tcgen05_guardrail_trap_phase_invalid_during_alloc) ;  /* 0x0000002800a87944 */ /* 0x006fea0003c00000 */
.L_x_2:
[----:B------:R-:W-:Y:S05]  /*0300*/  WARPSYNC.ALL ;  /* 0x0000000000007948 */ /* 0x000fea0003800000 */
[----:B------:R-:W-:Y:S01]  /*0310*/  NOP ;  /* 0x0000000000007918 */ /* 0x000fe20000000000 */
.L_x_0:
[----:B------:R-:W3:Y:S08]  /*0320*/  S2UR UR4, SR_CgaCtaId ;  /* 0x00000000000479c3 */ /* 0x000ef00000008800 */
[----:B------:R-:W-:Y:S01]  /*0330*/  BAR.SYNC.DEFER_BLOCKING 0x0 ;  /* 0x0000000000007b1d */ /* 0x000fe20000010000 */
[----:B------:R-:W-:-:S05]  /*0340*/  LOP3.LUT R132, R0, 0x7f, RZ, 0xc0, !PT ;  /* 0x0000007f00847812 */ /* 0x000fca00078ec0ff */
[----:B------:R-:W-:Y:S02]  /*0350*/  UMOV UR8, 0x400 ;  /* 0x0000040000087882 */ /* 0x000fe40000000000 */
[----:B------:R-:W4:Y:S08]  /*0360*/  LDC R10, c[0x0][0x3a0] ;  /* 0x0000e800ff0a7b82 */ /* 0x000f300000000800 */
[----:B------:R-:W5:Y:S01]  /*0370*/  S2UR UR12, SR_CTAID.Y ;  /* 0x00000000000c79c3 */ /* 0x000f620000002600 */
[----:B---3--:R-:W-:-:S09]  /*0380*/  ULEA UR8, UR4, UR8, 0x18 ;  /* 0x0000000804087291 */ /* 0x008fd2000f8ec0ff */
[----:B--2---:R-:W2:Y:S01]  /*0390*/  LDS R3, [UR8] ;  /* 0x00000008ff037984 */ /* 0x004ea20008000800 */
[----:B------:R-:W-:Y:S06]  /*03a0*/  BAR.SYNC.DEFER_BLOCKING 0x0 ;  /* 0x0000000000007b1d */ /* 0x000fec0000010000 */
[----:B------:R-:W-:Y:S05]  /*03b0*/  @P2 BRA `(.L_x_5) ;  /* 0x0000000000182947 */ /* 0x000fea0003800000 */
[----:B------:R-:W-:Y:S01]  /*03c0*/  ELECT P0, URZ, PT ;  /* 0x0000000000ff782f */ /* 0x000fe20003800000 */
[----:B------:R-:W-:Y:S01]  /*03d0*/  IMAD.MOV.U32 R2, RZ, RZ, 0x1 ;  /* 0x00000001ff027424 */ /* 0x000fe200078e00ff */
[----:B------:R-:W-:Y:S01]  /*03e0*/  UMOV UR5, 0x40 ;  /* 0x0000004000057882 */ /* 0x000fe20000000000 */
[----:B------:R-:W-:Y:S01]  /*03f0*/  UVIRTCOUNT.DEALLOC.SMPOOL 0x80 ;  /* 0x000000800000784c */ /* 0x000fe20000000000 */
[----:B------:R-:W-:-:S09]  /*0400*/  ULEA UR5, UR4, UR5, 0x18 ;  /* 0x0000000504057291 */ /* 0x000fd2000f8ec0ff */
[----:B------:R3:W-:Y:S03]  /*0410*/  @P0 STS.U8 [UR5], R2 ;  /* 0x00000002ff000988 */ /* 0x0007e60008000005 */
.L_x_5:
[----:B------:R-:W3:Y:S01]  /*0420*/  S2UR UR4, SR_CTAID.Z ;  /* 0x00000000000479c3 */ /* 0x000ee20000002700 */
[----:B------:R-:W5:Y:S01]  /*0430*/  LDCU UR5, c[0x0][0x370] ;  /* 0x00006e00ff0577ac */ /* 0x000f620008000800 */
[----:B------:R-:W-:Y:S01]  /*0440*/  ISETP.GE.U32.AND P0, PT, R132, 0x20, PT ;  /* 0x000000208400780c */ /* 0x000fe20003f06070 */
[----:B----4-:R-:W-:Y:S01]  /*0450*/  VIADD R5, R10, 0xffffffff ;  /* 0xffffffff0a057836 */ /* 0x010fe20000000000 */
[C---:B------:R-:W-:Y:S01]  /*0460*/  ISETP.NE.U32.AND P3, PT, R132.reuse, RZ, PT ;  /* 0x000000ff8400720c */ /* 0x040fe20003f65070 */
[----:B------:R-:W3:Y:S01]  /*0470*/  LDCU UR6, c[0x0][0x374] ;  /* 0x00006e80ff0677ac */ /* 0x000ee20008000800 */
[----:B------:R-:W-:Y:S01]  /*0480*/  LEA R4, R132, UR8, 0x2 ;  /* 0x0000000884047c11 */ /* 0x000fe2000f8e10ff */
[----:B------:R-:W-:Y:S01]  /*0490*/  BSSY.RECONVERGENT B0, `(.L_x_6) ;  /* 0x0000015000007945 */ /* 0x000fe20003800200 */
[----:B------:R-:W5:Y:S01]  /*04a0*/  S2UR UR13, SR_CTAID.X ;  /* 0x00000000000d79c3 */ /* 0x000f620000002500 */
[----:B------:R-:W4:Y:S01]  /*04b0*/  LDCU.64 UR10, c[0x0][0x3c0] ;  /* 0x00007800ff0a77ac */ /* 0x000f220008000a00 */
[----:B--2---:R-:W-:-:S05]  /*04c0*/  R2UR UR24, R3 ;  /* 0x00000000031872ca */ /* 0x004fca00000e0000 */
[----:B------:R2:W-:Y:S01]  /*04d0*/  @!P0 STS [R4], RZ ;  /* 0x000000ff04008388 */ /* 0x0005e20000000800 */
[----:B------:R-:W1:Y:S01]  /*04e0*/  LDC R6, c[0x0][0x398] ;  /* 0x0000e600ff067b82 */ /* 0x000e620000000800 */
[----:B------:R-:W-:Y:S02]  /*04f0*/  NOP ;  /* 0x0000000000007918 */ /* 0x000fe40000000000 */
[----:B------:R2:W-:Y:S01]  /*0500*/  @!P3 STS [UR8+0x20], R5 ;  /* 0x00002005ff00b988 */ /* 0x0005e20008000808 */
[----:B---3-5:R-:W-:-:S04]  /*0510*/  UIMAD UR4, UR4, UR6, UR12 ;  /* 0x00000006040472a4 */ /* 0x028fc8000f8e020c */
[----:B------:R-:W-:-:S04]  /*0520*/  UIMAD UR4, UR4, UR5, UR13 ;  /* 0x00000005040472a4 */ /* 0x000fc8000f8e020d */
[----:B------:R-:W-:-:S04]  /*0530*/  UIMAD UR4, UR4, 0x180, URZ ;  /* 0x00000180040478a4 */ /* 0x000fc8000f8e02ff */
[----:B----4-:R-:W-:Y:S01]  /*0540*/  UIADD3 UR20, UP0, UPT, UR4, UR10, URZ ;  /* 0x0000000a04147290 */ /* 0x010fe2000ff1e0ff */
[----:B-1----:R-:W-:-:S03]  /*0550*/  VIADD R6, R6, 0xffffffff ;  /* 0xffffffff06067836 */ /* 0x002fc60000000000 */
[----:B------:R-:W-:Y:S01]  /*0560*/  ULEA.HI.X.SX32 UR21, UR4, UR11, 0x1, UP0 ;  /* 0x0000000b04157291 */ /* 0x000fe200080f0eff */
[----:B--2---:R-:W-:Y:S11]  /*0570*/  @P3 BRA `(.L_x_7) ;  /* 0x0000000000183947 */ /* 0x004ff60003800000 */
[----:B------:R-:W1:Y:S01]  /*0580*/  LDS R2, [UR8+0x8] ;  /* 0x00000808ff027984 */ /* 0x000e620008000800 */
[----:B------:R-:W2:Y:S01]  /*0590*/  LDC.64 R8, c[0x0][0x380] ;  /* 0x0000e000ff087b82 */ /* 0x000ea20000000a00 */
[----:B------:R-:W-:Y:S02]  /*05a0*/  IMAD.MOV.U32 R3, RZ, RZ, 0x70 ;  /* 0x00000070ff037424 */ /* 0x000fe400078e00ff */
[----:B--2---:R2:W-:Y:S03]  /*05b0*/  STS.64 [UR8], R8 ;  /* 0x00000008ff007988 */ /* 0x0045e60008000a08 */
[----:B-1----:R-:W-:-:S05]  /*05c0*/  LOP3.LUT R2, R2, 0x10, R3, 0xd8, !PT ;  /* 0x0000001002027812 */ /* 0x002fca00078ed803 */
[----:B------:R2:W-:Y:S02]  /*05d0*/  STS [UR8+0x8], R2 ;  /* 0x00000802ff007988 */ /* 0x0005e40008000808 */
.L_x_7:
[----:B------:R-:W-:Y:S05]  /*05e0*/  BSYNC.RECONVERGENT B0 ;  /* 0x0000000000007941 */ /* 0x000fea0003800200 */
.L_x_6:
[----:B------:R-:W-:Y:S04]  /*05f0*/  BSSY.RECONVERGENT B0, `(.L_x_8) ;  /* 0x000000a000007945 */ /* 0x000fe80003800200 */
[----:B------:R-:W-:Y:S05]  /*0600*/  @P3 BRA `(.L_x_9) ;  /* 0x0000000000203947 */ /* 0x000fea0003800000 */
[----:B--2---:R-:W1:Y:S01]  /*0610*/  LDS R2, [UR8+0x34] ;  /* 0x00003408ff027984 */ /* 0x004e620008000800 */
[----:B------:R-:W-:Y:S02]  /*0620*/  IMAD.MOV.U32 R3, RZ, RZ, 0x7f000000 ;  /* 0x7f000000ff037424 */ /* 0x000fe400078e00ff */
[----:B------:R-:W-:Y:S01]  /*0630*/  @!P3 IMAD.MOV.U32 R7, RZ, RZ, 0x3f ;  /* 0x0000003fff07b424 */ /* 0x000fe200078e00ff */
[----:B------:R-:W2:Y:S02]  /*0640*/  @!P3 LDS R8, [UR8+0x38] ;  /* 0x00003808ff08b984 */ /* 0x000ea40008000800 */
[----:B-1----:R-:W-:Y:S02]  /*0650*/  LOP3.LUT R2, R2, 0xff000000, R3, 0xb8, !PT ;  /* 0xff00000002027812 */ /* 0x002fe400078eb803 */
[----:B--2---:R-:W-:-:S03]  /*0660*/  @!P3 LOP3.LUT R3, R8, 0xff, R7, 0xb8, !PT ;  /* 0x000000ff0803b812 */ /* 0x004fc600078eb807 */
[----:B------:R1:W-:Y:S04]  /*0670*/  STS [UR8+0x34], R2 ;  /* 0x00003402ff007988 */ /* 0x0003e80008000808 */
[----:B------:R1:W-:Y:S02]  /*0680*/  @!P3 STS [UR8+0x38], R3 ;  /* 0x00003803ff00b988 */ /* 0x0003e40008000808 */
.L_x_9:
[----:B------:R-:W-:Y:S05]  /*0690*/  BSYNC.RECONVERGENT B0 ;  /* 0x0000000000007941 */ /* 0x000fea0003800200 */
.L_x_8:
[----:B------:R-:W-:Y:S04]  /*06a0*/  BSSY.RECONVERGENT B0, `(.L_x_10) ;  /* 0x000000a000007945 */ /* 0x000fe80003800200 */
[----:B------:R-:W-:Y:S05]  /*06b0*/  @P3 BRA `(.L_x_11) ;  /* 0x0000000000203947 */ /* 0x000fea0003800000 */
[----:B-12---:R-:W1:Y:S01]  /*06c0*/  LDS R2, [UR8+0x1c] ;  /* 0x00001c08ff027984 */ /* 0x006e620008000800 */
[----:B------:R-:W2:Y:S03]  /*06d0*/  LDC.64 R8, c[0x0][0x3a8] ;  /* 0x0000ea00ff087b82 */ /* 0x000ea60000000a00 */
[----:B------:R3:W-:Y:S01]  /*06e0*/  STS [UR8+0x24], R6 ;  /* 0x00002406ff007988 */ /* 0x0007e20008000808 */
[--C-:B--2---:R-:W-:Y:S02]  /*06f0*/  SHF.R.U32.HI R7, RZ, 0x4, R9.reuse ;  /* 0x00000004ff077819 */ /* 0x104fe40000011609 */
[----:B------:R-:W-:-:S05]  /*0700*/  SHF.R.U64 R3, R8, 0x4, R9 ;  /* 0x0000000408037819 */ /* 0x000fca0000001209 */
[----:B------:R3:W-:Y:S01]  /*0710*/  STS [UR8+0xc], R3 ;  /* 0x00000c03ff007988 */ /* 0x0007e20008000808 */
[----:B-1----:R-:W-:-:S05]  /*0720*/  LOP3.LUT R2, R2, 0xf, R7, 0xb8, !PT ;  /* 0x0000000f02027812 */ /* 0x002fca00078eb807 */
[----:B------:R3:W-:Y:S02]  /*0730*/  STS [UR8+0x1c], R2 ;  /* 0x00001c02ff007988 */ /* 0x0007e40008000808 */
.L_x_11:
[----:B------:R-:W-:Y:S05]  /*0740*/  BSYNC.RECONVERGENT B0 ;  /* 0x0000000000007941 */ /* 0x000fea0003800200 */
.L_x_10:
[----:B------:R-:W-:Y:S04]  /*0750*/  BSSY.RECONVERGENT B1, `(.L_x_12) ;  /* 0x000001d000017945 */ /* 0x000fe80003800200 */
[----:B------:R-:W-:Y:S04]  /*0760*/  BSSY.RELIABLE B0, `(.L_x_13) ;  /* 0x0000018000007945 */ /* 0x000fe80003800100 */
[----:B------:R-:W-:Y:S05]  /*0770*/  @P3 BRA `(.L_x_14) ;  /* 0x00000000001c3947 */ /* 0x000fea0003800000 */
[----:B-123--:R-:W1:Y:S02]  /*0780*/  LDS R2, [UR8+0x34] ;  /* 0x00003408ff027984 */ /* 0x00ee640008000800 */
[----:B-1----:R-:W-:-:S05]  /*0790*/  LOP3.LUT R2, R2, 0x7, RZ, 0xb8, !PT ;  /* 0x0000000702027812 */ /* 0x002fca00078eb8ff */
[----:B------:R1:W-:Y:S01]  /*07a0*/  STS [UR8+0x34], R2 ;  /* 0x00003402ff007988 */ /* 0x0003e20008000808 */
[----:B------:R-:W-:Y:S05]  /*07b0*/  @P3 BRA `(.L_x_15) ;  /* 0x00000000001c3947 */ /* 0x000fea0003800000 */
[----:B-1----:R-:W1:Y:S02]  /*07c0*/  LDS R2, [UR8+0x34] ;  /* 0x00003408ff027984 */ /* 0x002e640008000800 */
[----:B-1----:R-:W-:-:S05]  /*07d0*/  LOP3.LUT R2, R2, 0x38, RZ, 0xb8, !PT ;  /* 0x0000003802027812 */ /* 0x002fca00078eb8ff */
[----:B------:R4:W-:Y:S02]  /*07e0*/  STS [UR8+0x34], R2 ;  /* 0x00003402ff007988 */ /* 0x0009e40008000808 */
.L_x_14:
[----:B------:R-:W-:Y:S05]  /*07f0*/  @P3 BRA `(.L_x_16) ;  /* 0x00000000001c3947 */ /* 0x000fea0003800000 */
[----:B-1234-:R-:W1:Y:S02]  /*0800*/  LDS R2, [UR8+0x8] ;  /* 0x00000808ff027984 */ /* 0x01ee640008000800 */
[----:B-1----:R-:W-:-:S05]  /*0810*/  LOP3.LUT R2, R2, 0x780, RZ, 0xb8, !PT ;  /* 0x0000078002027812 */ /* 0x002fca00078eb8ff */
[----:B------:R2:W-:Y:S02]  /*0820*/  STS [UR8+0x8], R2 ;  /* 0x00000802ff007988 */ /* 0x0005e40008000808 */
.L_x_15:
[----:B------:R-:W-:Y:S05]  /*0830*/  @P3 BRA `(.L_x_17) ;  /* 0x0000000000283947 */ /* 0x000fea0003800000 */
[----:B-12---:R-:W1:Y:S02]  /*0840*/  LDS R2, [UR8+0x8] ;  /* 0x00000808ff027984 */ /* 0x006e640008000800 */
[----:B-1----:R-:W-:-:S05]  /*0850*/  LOP3.LUT R2, R2, 0x1800, RZ, 0xb8, !PT ;  /* 0x0000180002027812 */ /* 0x002fca00078eb8ff */
[----:B------:R5:W-:Y:S02]  /*0860*/  STS [UR8+0x8], R2 ;  /* 0x00000802ff007988 */ /* 0x000be40008000808 */
.L_x_16:
[----:B------:R-:W-:Y:S05]  /*0870*/  @P3 BREAK.RELIABLE B0 ;  /* 0x0000000000003942 */ /* 0x000fea0003800100 */
[----:B------:R-:W-:Y:S05]  /*0880*/  @P3 BRA `(.L_x_18) ;  /* 0x0000000000243947 */ /* 0x000fea0003800000 */
[----:B-1-3--:R-:W1:Y:S01]  /*0890*/  LDS R3, [UR8+0x8] ;  /* 0x00000808ff037984 */ /* 0x00ae620008000800 */
[----:B--2-45:R-:W-:-:S05]  /*08a0*/  IMAD.MOV.U32 R2, RZ, RZ, 0x6000 ;  /* 0x00006000ff027424 */ /* 0x034fca00078e00ff */
[----:B-1----:R-:W-:-:S04]  /*08b0*/  LOP3.LUT R2, R3, 0x6000, R2, 0xd8, !PT ;  /* 0x0000600003027812 */ /* 0x002fc800078ed802 */
[----:B------:R-:W-:-:S05]  /*08c0*/  LOP3.LUT R2, R2, 0x400000, RZ, 0xb8, !PT ;  /* 0x0040000002027812 */ /* 0x000fca00078eb8ff */
[----:B------:R3:W-:Y:S02]  /*08d0*/  STS [UR8+0x8], R2 ;  /* 0x00000802ff007988 */ /* 0x0007e40008000808 */
.L_x_17:
[----:B------:R-:W-:Y:S05]  /*08e0*/  BSYNC.RELIABLE B0 ;  /* 0x0000000000007941 */ /* 0x000fea0003800100 */
.L_x_13:
[----:B-123--:R-:W1:Y:S02]  /*08f0*/  @!P3 LDS R2, [UR8+0x8] ;  /* 0x00000808ff02b984 */ /* 0x00ee640008000800 */
[----:B-1----:R-:W-:-:S05]  /*0900*/  @!P3 LOP3.LUT R2, R2, 0x8000, RZ, 0xb8, !PT ;  /* 0x000080000202b812 */ /* 0x002fca00078eb8ff */
[----:B------:R1:W-:Y:S02]  /*0910*/  @!P3 STS [UR8+0x8], R2 ;  /* 0x00000802ff00b988 */ /* 0x0003e40008000808 */
.L_x_18:
[----:B------:R-:W-:Y:S05]  /*0920*/  BSYNC.RECONVERGENT B1 ;  /* 0x0000000000017941 */ /* 0x000fea0003800200 */
.L_x_12:
[----:B------:R-:W-:Y:S05]  /*0930*/  WARPSYNC.ALL ;  /* 0x0000000000007948 */ /* 0x000fea0003800000 */
[----:B------:R-:W-:Y:S01]  /*0940*/  NOP ;  /* 0x0000000000007918 */ /* 0x000fe20000000000 */
[----:B------:R-:W1:Y:S02]  /*0950*/  LDC R7, c[0x0][0x39c] ;  /* 0x0000e700ff077b82 */ /* 0x000e640000000800 */
[----:B-1----:R-:W-:Y:S01]  /*0960*/  VIADD R7, R7, 0xffffffff ;  /* 0xffffffff07077836 */ /* 0x002fe20000000000 */
[----:B------:R-:W-:Y:S06]  /*0970*/  @P0 BRA `(.L_x_19) ;  /* 0x0000000000300947 */ /* 0x000fec0003800000 */
[----:B--2345:R-:W1:Y:S01]  /*0980*/  S2R R2, SR_LANEID ;  /* 0x0000000000027919 */ /* 0x03ce620000000000 */
[----:B------:R-:W-:Y:S05]  /*0990*/  WARPSYNC.ALL ;  /* 0x0000000000007948 */ /* 0x000fea0003800000 */
[----:B------:R-:W-:Y:S01]  /*09a0*/  NOP ;  /* 0x0000000000007918 */ /* 0x000fe20000000000 */
[----:B-1----:R-:W-:-:S05]  /*09b0*/  IMAD.SHL.U32 R8, R2, 0x4, RZ ;  /* 0x0000000402087824 */ /* 0x002fca00078e00ff */
[----:B------:R-:W1:Y:S01]  /*09c0*/  LDS R9, [R8+UR8] ;  /* 0x0000000808097984 */ /* 0x000e620008000800 */
[----:B------:R-:W-:-:S05]  /*09d0*/  IADD3 R2, P1, PT, R8, UR20, RZ ;  /* 0x0000001408027c10 */ /* 0x000fca000ff3e0ff */
[----:B------:R-:W-:-:S05]  /*09e0*/  IMAD.X R3, RZ, RZ, UR21, P1 ;  /* 0x00000015ff037e24 */ /* 0x000fca00088e06ff */
[----:B-1----:R1:W2:Y:S01]  /*09f0*/  ATOMG.E.EXCH.STRONG.GPU PT, RZ, [R2], R9 ;  /* 0x0000000902ff73a8 */ /* 0x0022a200041ee100 */
[----:B------:R-:W-:-:S04]  /*0a00*/  DEPBAR {5,4,3,2,1,0} ;  /* 0x0000003f0000791a */ /* 0x000fc80000000000 */
[----:B------:R-:W3:Y:S02]  /*0a10*/  CCTL.E.C.LDCU.IV.DEEP [UR20] ;  /* 0x0000000014007540 */ /* 0x000ee40009c08000 */
[----:B---3--:R1:W-:Y:S01]  /*0a20*/  UTMACCTL.IV [UR20] ;  /* 0x00000000140079b9 */ /* 0x0083e20008000000 */
[----:B------:R-:W-:Y:S01]  /*0a30*/  NOP ;  /* 0x0000000000007918 */ /* 0x000fe20000000000 */
.L_x_19:
[----:B------:R-:W-:Y:S05]  /*0a40*/  @P0 BRA `(.L_x_20) ;  /* 0x00000000000c0947 */ /* 0x000fea0003800000 */
[----:B------:R0:W-:Y:S01]  /*0a50*/  UTMACMDFLUSH ;  /* 0x00000000000079b7 */ /* 0x0001e20000000000 */
[----:B------:R-:W-:Y:S05]  /*0a60*/  @P0 BRA `(.L_x_20) ;  /* 0x0000000000040947 */ /* 0x000fea0003800000 */
[----:B------:R-:W-:-:S04]  /*0a70*/  DEPBAR.LE SB0, 0x0 ;  /* 0x000080000000791a */ /* 0x000fc80000000000 */
.L_x_20:
[----:B------:R-:W-:Y:S05]  /*0a80*/  WARPSYNC.ALL ;  /* 0x0000000000007948 */ /* 0x000fea0003800000 */
[----:B------:R-:W-:Y:S01]  /*0a90*/  NOP ;  /* 0x0000000000007918 */ /* 0x000fe20000000000 */
[----:B--2---:R-:W-:Y:S06]  /*0aa0*/  BAR.SYNC.DEFER_BLOCKING 0x0 ;  /* 0x0000000000007b1d */ /* 0x004fec0000010000 */
[----:B------:R-:W-:Y:S02]  /*0ab0*/  BSSY.RECONVERGENT B1, `(.L_x_21) ;  /* 0x000000b000017945 */ /* 0x000fe40003800200 */
[----:B------:R-:W-:Y:S06]  /*0ac0*/  BAR.SYNC.DEFER_BLOCKING 0x0 ;  /* 0x0000000000007b1d */ /* 0x000fec0000010000 */
[----:B------:R2:W-:Y:S01]  /*0ad0*/  @!P0 STS [R4], RZ ;  /* 0x000000ff04008388 */ /* 0x0005e20000000800 */
[----:B------:R-:W-:Y:S01]  /*0ae0*/  NOP ;  /* 0x0000000000007918 */ /* 0x000fe20000000000 */
[----:B------:R-:W-:Y:S05]  /*0af0*/  @P3 BRA `(.L_x_22) ;  /* 0x0000000000183947 */ /* 0x000fea0003800000 */
[----:B-1-345:R-:W1:Y:S01]  /*0b00*/  LDS R2, [UR8+0x8] ;  /* 0x00000808ff027984 */ /* 0x03ae620008000800 */
[----:B------:R-:W3:Y:S01]  /*0b10*/  LDC.64 R8, c[0x0][0x388] ;  /* 0x0000e200ff087b82 */ /* 0x000ee20000000a00 */
[----:B------:R-:W-:Y:S02]  /*0b20*/  IMAD.MOV.U32 R3, RZ, RZ, 0x70 ;  /* 0x00000070ff037424 */ /* 0x000fe400078e00ff */
[----:B---3--:R3:W-:Y:S03]  /*0b30*/  STS.64 [UR8], R8 ;  /* 0x00000008ff007988 */ /* 0x0087e60008000a08 */
[----:B-1----:R-:W-:-:S05]  /*0b40*/  LOP3.LUT R2, R2, 0x10, R3, 0xd8, !PT ;  /* 0x0000001002027812 */ /* 0x002fca00078ed803 */
[----:B------:R3:W-:Y:S02]  /*0b50*/  STS [UR8+0x8], R2 ;  /* 0x00000802ff007988 */ /* 0x0007e40008000808 */
.L_x_22:
[----:B-1----:R-:W-:Y:S05]  /*0b60*/  BSYNC.RECONVERGENT B1 ;  /* 0x0000000000017941 */ /* 0x002fea0003800200 */
.L_x_21:
[----:B------:R-:W-:Y:S04]  /*0b70*/  BSSY.RECONVERGENT B1, `(.L_x_23) ;  /* 0x000000a000017945 */ /* 0x000fe80003800200 */
[----:B------:R-:W-:Y:S05]  /*0b80*/  @P3 BRA `(.L_x_24) ;  /* 0x0000000000203947 */ /* 0x000fea0003800000 */
[----:B---345:R-:W1:Y:S01]  /*0b90*/  LDS R2, [UR8+0x34] ;  /* 0x00003408ff027984 */ /* 0x038e620008000800 */
[----:B------:R-:W-:Y:S02]  /*0ba0*/  IMAD.MOV.U32 R9, RZ, RZ, 0x7f000000 ;  /* 0x7f000000ff097424 */ /* 0x000fe400078e00ff */
[----:B------:R-:W-:Y:S01]  /*0bb0*/  @!P3 IMAD.MOV.U32 R3, RZ, RZ, 0x7f ;  /* 0x0000007fff03b424 */ /* 0x000fe200078e00ff */
[----:B------:R-:W3:Y:S02]  /*0bc0*/  @!P3 LDS R8, [UR8+0x38] ;  /* 0x00003808ff08b984 */ /* 0x000ee40008000800 */
[----:B-1----:R-:W-:Y:S02]  /*0bd0*/  LOP3.LUT R2, R2, 0xff000000, R9, 0xb8, !PT ;  /* 0xff00000002027812 */ /* 0x002fe400078eb809 */
[----:B---3--:R-:W-:-:S03]  /*0be0*/  @!P3 LOP3.LUT R3, R8, 0xff, R3, 0xb8, !PT ;  /* 0x000000ff0803b812 */ /* 0x008fc600078eb803 */
[----:B------:R1:W-:Y:S04]  /*0bf0*/  STS [UR8+0x34], R2 ;  /* 0x00003402ff007988 */ /* 0x0003e80008000808 */
[----:B------:R1:W-:Y:S02]  /*0c00*/  @!P3 STS [UR8+0x38], R3 ;  /* 0x00003803ff00b988 */ /* 0x0003e40008000808 */
.L_x_24:
[----:B------:R-:W-:Y:S05]  /*0c10*/  BSYNC.RECONVERGENT B1 ;  /* 0x0000000000017941 */ /* 0x000fea0003800200 */
.L_x_23:
[----:B------:R-:W-:Y:S04]  /*0c20*/  BSSY.RECONVERGENT B1, `(.L_x_25) ;  /* 0x0000004000017945 */ /* 0x000fe80003800200 */
[----:B------:R-:W-:Y:S05]  /*0c30*/  @P3 BRA `(.L_x_26) ;  /* 0x0000000000083947 */ /* 0x000fea0003800000 */
[----:B------:R1:W-:Y:S04]  /*0c40*/  STS [UR8+0x24], R5 ;  /* 0x00002405ff007988 */ /* 0x0003e80008000808 */
[----:B------:R1:W-:Y:S02]  /*0c50*/  STS [UR8+0x20], R7 ;  /* 0x00002007ff007988 */ /* 0x0003e40008000808 */
.L_x_26:
[----:B------:R-:W-:Y:S05]  /*0c60*/  BSYNC.RECONVERGENT B1 ;  /* 0x0000000000017941 */ /* 0x000fea0003800200 */
.L_x_25:
[----:B------:R-:W-:Y:S04]  /*0c70*/  BSSY.RECONVERGENT B2, `(.L_x_27) ;  /* 0x0000025000027945 */ /* 0x000fe80003800200 */
[----:B------:R-:W-:Y:S04]  /*0c80*/  BSSY.RELIABLE B1, `(.L_x_28) ;  /* 0x0000020000017945 */ /* 0x000fe80003800100 */
[----:B------:R-:W-:Y:S05]  /*0c90*/  @P3 BRA `(.L_x_29) ;  /* 0x00000000002c3947 */ /* 0x000fea0003800000 */
[----:B-1-345:R-:W1:Y:S01]  /*0ca0*/  LDS R2, [UR8+0x1c] ;  /* 0x00001c08ff027984 */ /* 0x03ae620008000800 */
[----:B------:R-:W3:Y:S02]  /*0cb0*/  LDC.64 R8, c[0x0][0x3b0] ;  /* 0x0000ec00ff087b82 */ /* 0x000ee40000000a00 */
[--C-:B---3--:R-:W-:Y:S02]  /*0cc0*/  SHF.R.U32.HI R5, RZ, 0x4, R9.reuse ;  /* 0x00000004ff057819 */ /* 0x108fe40000011609 */
[----:B------:R-:W-:-:S05]  /*0cd0*/  SHF.R.U64 R3, R8, 0x4, R9 ;  /* 0x0000000408037819 */ /* 0x000fca0000001209 */
[----:B------:R3:W-:Y:S01]  /*0ce0*/  STS [UR8+0xc], R3 ;  /* 0x00000c03ff007988 */ /* 0x0007e20008000808 */
[----:B-1----:R-:W-:-:S05]  /*0cf0*/  LOP3.LUT R2, R2, 0xf, R5, 0xb8, !PT ;  /* 0x0000000f02027812 */ /* 0x002fca00078eb805 */
[----:B------:R3:W-:Y:S01]  /*0d00*/  STS [UR8+0x1c], R2 ;  /* 0x00001c02ff007988 */ /* 0x0007e20008000808 */
[----:B------:R-:W-:Y:S05]  /*0d10*/  @P3 BRA `(.L_x_30) ;  /* 0x00000000001c3947 */ /* 0x000fea0003800000 */
[----:B---3--:R-:W1:Y:S02]  /*0d20*/  LDS R2, [UR8+0x34] ;  /* 0x00003408ff027984 */ /* 0x008e640008000800 */
[----:B-1----:R-:W-:-:S05]  /*0d30*/  LOP3.LUT R2, R2, 0x7, RZ, 0xb8, !PT ;  /* 0x0000000702027812 */ /* 0x002fca00078eb8ff */
[----:B------:R1:W-:Y:S02]  /*0d40*/  STS [UR8+0x34], R2 ;  /* 0x00003402ff007988 */ /* 0x0003e40008000808 */
.L_x_29:
[----:B------:R-:W-:Y:S05]  /*0d50*/  @P3 BRA `(.L_x_31) ;  /* 0x00000000001c3947 */ /* 0x000fea0003800000 */
[----:B-1-345:R-:W1:Y:S02]  /*0d60*/  LDS R2, [UR8+0x34] ;  /* 0x00003408ff027984 */ /* 0x03ae640008000800 */
[----:B-1----:R-:W-:-:S05]  /*0d70*/  LOP3.LUT R2, R2, 0x38, RZ, 0xb8, !PT ;  /* 0x0000003802027812 */ /* 0x002fca00078eb8ff */
[----:B------:R1:W-:Y:S02]  /*0d80*/  STS [UR8+0x34], R2 ;  /* 0x00003402ff007988 */ /* 0x0003e40008000808 */
.L_x_30:
[----:B------:R-:W-:Y:S05]  /*0d90*/  @P3 BRA `(.L_x_32) ;  /* 0x00000000001c3947 */ /* 0x000fea0003800000 */
[----:B-1-3--:R-:W1:Y:S02]  /*0da0*/  LDS R2, [UR8+0x8] ;  /* 0x00000808ff027984 */ /* 0x00ae640008000800 */
[----:B-1----:R-:W-:-:S05]  /*0db0*/  LOP3.LUT R2, R2, 0x780, RZ, 0xb8, !PT ;  /* 0x0000078002027812 */ /* 0x002fca00078eb8ff */
[----:B------:R1:W-:Y:S02]  /*0dc0*/  STS [UR8+0x8], R2 ;  /* 0x00000802ff007988 */ /* 0x0003e40008000808 */
.L_x_31:
[----:B------:R-:W-:Y:S05]  /*0dd0*/  @P3 BRA `(.L_x_33) ;  /* 0x0000000000283947 */ /* 0x000fea0003800000 */
[----:B-1-345:R-:W1:Y:S02]  /*0de0*/  LDS R2, [UR8+0x8] ;  /* 0x00000808ff027984 */ /* 0x03ae640008000800 */
[----:B-1----:R-:W-:-:S05]  /*0df0*/  LOP3.LUT R2, R2, 0x1800, RZ, 0xb8, !PT ;  /* 0x0000180002027812 */ /* 0x002fca00078eb8ff */
[----:B------:R4:W-:Y:S02]  /*0e00*/  STS [UR8+0x8], R2 ;  /* 0x00000802ff007988 */ /* 0x0009e40008000808 */
.L_x_32:
[----:B------:R-:W-:Y:S05]  /*0e10*/  @P3 BREAK.RELIABLE B1 ;  /* 0x0000000000013942 */ /* 0x000fea0003800100 */
[----:B------:R-:W-:Y:S05]  /*0e20*/  @P3 BRA `(.L_x_34) ;  /* 0x0000000000243947 */ /* 0x000fea0003800000 */
[----:B-1-34-:R-:W1:Y:S01]  /*0e30*/  LDS R2, [UR8+0x8] ;  /* 0x00000808ff027984 */ /* 0x01ae620008000800 */
[----:B------:R-:W-:-:S05]  /*0e40*/  IMAD.MOV.U32 R3, RZ, RZ, 0x6000 ;  /* 0x00006000ff037424 */ /* 0x000fca00078e00ff */
[----:B-1----:R-:W-:-:S04]  /*0e50*/  LOP3.LUT R2, R2, 0x6000, R3, 0xd8, !PT ;  /* 0x0000600002027812 */ /* 0x002fc800078ed803 */
[----:B------:R-:W-:-:S05]  /*0e60*/  LOP3.LUT R2, R2, 0x400000, RZ, 0xb8, !PT ;  /* 0x0040000002027812 */ /* 0x000fca00078eb8ff */
[----:B------:R1:W-:Y:S02]  /*0e70*/  STS [UR8+0x8], R2 ;  /* 0x00000802ff007988 */ /* 0x0003e40008000808 */
.L_x_33:
[----:B------:R-:W-:Y:S05]  /*0e80*/  BSYNC.RELIABLE B1 ;  /* 0x0000000000017941 */ /* 0x000fea0003800100 */
.L_x_28:
[----:B-1-345:R-:W1:Y:S02]  /*0e90*/  @!P3 LDS R2, [UR8+0x8] ;  /* 0x00000808ff02b984 */ /* 0x03ae640008000800 */
[----:B-1----:R-:W-:-:S05]  /*0ea0*/  @!P3 LOP3.LUT R2, R2, 0x8000, RZ, 0xb8, !PT ;  /* 0x000080000202b812 */ /* 0x002fca00078eb8ff */
[----:B------:R5:W-:Y:S02]  /*0eb0*/  @!P3 STS [UR8+0x8], R2 ;  /* 0x00000802ff00b988 */ /* 0x000be40008000808 */
.L_x_34:
[----:B------:R-:W-:Y:S05]  /*0ec0*/  BSYNC.RECONVERGENT B2 ;  /* 0x0000000000027941 */ /* 0x000fea0003800200 */
.L_x_27:
[----:B------:R-:W-:Y:S05]  /*0ed0*/  WARPSYNC.ALL ;  /* 0x0000000000007948 */ /* 0x000fea0003800000 */
[----:B------:R-:W-:Y:S01]  /*0ee0*/  NOP ;  /* 0x0000000000007918 */ /* 0x000fe20000000000 */
[----:B------:R-:W-:-:S04]  /*0ef0*/  UIADD3 UR5, UPT, UPT, UR4, 0x80, URZ ;  /* 0x0000008004057890 */ /* 0x000fc8000fffe0ff */
[----:B------:R-:W-:-:S04]  /*0f00*/  UIADD3 UR22, UP0, UPT, UR5, UR10, URZ ;  /* 0x0000000a05167290 */ /* 0x000fc8000ff1e0ff */
[----:B------:R-:W-:Y:S01]  /*0f10*/  ULEA.HI.X.SX32 UR23, UR5, UR11, 0x1, UP0 ;  /* 0x0000000b05177291 */ /* 0x000fe200080f0eff */
[----:B------:R-:W-:Y:S11]  /*0f20*/  @P0 BRA `(.L_x_35) ;  /* 0x0000000000300947 */ /* 0x000ff60003800000 */
[----:B-1-345:R-:W1:Y:S01]  /*0f30*/  S2R R2, SR_LANEID ;  /* 0x0000000000027919 */ /* 0x03ae620000000000 */
[----:B------:R-:W-:Y:S05]  /*0f40*/  WARPSYNC.ALL ;  /* 0x0000000000007948 */ /* 0x000fea0003800000 */
[----:B------:R-:W-:Y:S01]  /*0f50*/  NOP ;  /* 0x0000000000007918 */ /* 0x000fe20000000000 */
[----:B-1----:R-:W-:-:S05]  /*0f60*/  IMAD.SHL.U32 R8, R2, 0x4, RZ ;  /* 0x0000000402087824 */ /* 0x002fca00078e00ff */
[----:B------:R-:W1:Y:S01]  /*0f70*/  LDS R5, [R8+UR8] ;  /* 0x0000000808057984 */ /* 0x000e620008000800 */
[----:B------:R-:W-:-:S05]  /*0f80*/  IADD3 R2, P1, PT, R8, UR22, RZ ;  /* 0x0000001608027c10 */ /* 0x000fca000ff3e0ff */
[----:B------:R-:W-:-:S05]  /*0f90*/  IMAD.X R3, RZ, RZ, UR23, P1 ;  /* 0x00000017ff037e24 */ /* 0x000fca00088e06ff */
[----:B-1----:R1:W3:Y:S01]  /*0fa0*/  ATOMG.E.EXCH.STRONG.GPU PT, RZ, [R2], R5 ;  /* 0x0000000502ff73a8 */ /* 0x0022e200041ee100 */
[----:B------:R-:W-:-:S04]  /*0fb0*/  DEPBAR {5,4,3,2,1,0} ;  /* 0x0000003f0000791a */ /* 0x000fc80000000000 */
[----:B------:R-:W4:Y:S02]  /*0fc0*/  CCTL.E.C.LDCU.IV.DEEP [UR22] ;  /* 0x0000000016007540 */ /* 0x000f240009c08000 */
[----:B----4-:R1:W-:Y:S01]  /*0fd0*/  UTMACCTL.IV [UR22] ;  /* 0x00000000160079b9 */ /* 0x0103e20008000000 */
[----:B------:R-:W-:Y:S01]  /*0fe0*/  NOP ;  /* 0x0000000000007918 */ /* 0x000fe20000000000 */
.L_x_35:
[----:B------:R-:W-:Y:S05]  /*0ff0*/  @P0 BRA `(.L_x_36) ;  /* 0x00000000000c0947 */ /* 0x000fea0003800000 */
[----:B------:R0:W-:Y:S01]  /*1000*/  UTMACMDFLUSH ;  /* 0x00000000000079b7 */ /* 0x0001e20000000000 */
[----:B------:R-:W-:Y:S05]  /*1010*/  @P0 BRA `(.L_x_36) ;  /* 0x0000000000040947 */ /* 0x000fea0003800000 */
[----:B------:R-:W-:-:S04]  /*1020*/  DEPBAR.LE SB0, 0x0 ;  /* 0x000080000000791a */ /* 0x000fc80000000000 */
.L_x_36:
[----:B------:R-:W-:Y:S05]  /*1030*/  WARPSYNC.ALL ;  /* 0x0000000000007948 */ /* 0x000fea0003800000 */
[----:B------:R-:W-:Y:S01]  /*1040*/  NOP ;  /* 0x0000000000007918 */ /* 0x000fe20000000000 */
[----:B---3--:R-:W-:Y:S06]  /*1050*/  BAR.SYNC.DEFER_BLOCKING 0x0 ;  /* 0x0000000000007b1d */ /* 0x008fec0000010000 */
[----:B------:R-:W-:Y:S02]  /*1060*/  BSSY.RECONVERGENT B2, `(.L_x_37) ;  /* 0x000000b000027945 */ /* 0x000fe40003800200 */
[----:B------:R-:W-:Y:S06]  /*1070*/  BAR.SYNC.DEFER_BLOCKING 0x0 ;  /* 0x0000000000007b1d */ /* 0x000fec0000010000 */
[----:B------:R3:W-:Y:S01]  /*1080*/  @!P0 STS [R4], RZ ;  /* 0x000000ff04008388 */ /* 0x0007e20000000800 */
[----:B------:R-:W-:Y:S01]  /*1090*/  NOP ;  /* 0x0000000000007918 */ /* 0x000fe20000000000 */
[----:B------:R-:W-:Y:S05]  /*10a0*/  @P3 BRA `(.L_x_38) ;  /* 0x0000000000183947 */ /* 0x000fea0003800000 */
[----:B-1--45:R-:W1:Y:S01]  /*10b0*/  LDS R2, [UR8+0x8] ;  /* 0x00000808ff027984 */ /* 0x032e620008000800 */
[----:B--23--:R-:W2:Y:S01]  /*10c0*/  LDC.64 R4, c[0x0][0x390] ;  /* 0x0000e400ff047b82 */ /* 0x00cea20000000a00 */
[----:B------:R-:W-:Y:S02]  /*10d0*/  IMAD.MOV.U32 R3, RZ, RZ, 0x70 ;  /* 0x00000070ff037424 */ /* 0x000fe400078e00ff */
[----:B--2---:R2:W-:Y:S03]  /*10e0*/  STS.64 [UR8], R4 ;  /* 0x00000004ff007988 */ /* 0x0045e60008000a08 */
[----:B-1----:R-:W-:-:S05]  /*10f0*/  LOP3.LUT R2, R2, 0x10, R3, 0xd8, !PT ;  /* 0x0000001002027812 */ /* 0x002fca00078ed803 */
[----:B------:R2:W-:Y:S02]  /*1100*/  STS [UR8+0x8], R2 ;  /* 0x00000802ff007988 */ /* 0x0005e40008000808 */
.L_x_38:
[----:B-1----:R-:W-:Y:S05]  /*1110*/  BSYNC.RECONVERGENT B2 ;  /* 0x0000000000027941 */ /* 0x002fea0003800200 */
.L_x_37:
[----:B------:R-:W-:Y:S04]  /*1120*/  BSSY.RECONVERGENT B3, `(.L_x_39) ;  /* 0x0000033000037945 */ /* 0x000fe80003800200 */
[----:B------:R-:W-:Y:S04]  /*1130*/  BSSY.RELIABLE B2, `(.L_x_40) ;  /* 0x000002e000027945 */ /* 0x000fe80003800100 */
[----:B------:R-:W-:Y:S05]  /*1140*/  @P3 BRA `(.L_x_41) ;  /* 0x0000000000243947 */ /* 0x000fea0003800000 */
[----:B--2-45:R-:W1:Y:S01]  /*1150*/  LDS R2, [UR8+0x34] ;  /* 0x00003408ff027984 */ /* 0x034e620008000800 */
[----:B------:R-:W-:-:S05]  /*1160*/  IMAD.MOV.U32 R3, RZ, RZ, 0x7f000000 ;  /* 0x7f000000ff037424 */ /* 0x000fca00078e00ff */
[----:B-1----:R-:W-:-:S05]  /*1170*/  LOP3.LUT R2, R2, 0xff000000, R3, 0xb8, !PT ;  /* 0xff00000002027812 */ /* 0x002fca00078eb803 */
[----:B------:R1:W-:Y:S01]  /*1180*/  STS [UR8+0x34], R2 ;  /* 0x00003402ff007988 */ /* 0x0003e20008000808 */
[----:B------:R-:W-:Y:S05]  /*1190*/  @P3 BRA `(.L_x_42) ;  /* 0x0000000000183947 */ /* 0x000fea0003800000 */
[----:B-1----:R-:W1:Y:S01]  /*11a0*/  LDS R2, [UR8+0x38] ;  /* 0x00003808ff027984 */ /* 0x002e620008000800 */
[----:B------:R-:W-:-:S05]  /*11b0*/  IMAD.MOV.U32 R3, RZ, RZ, 0x3f ;  /* 0x0000003fff037424 */ /* 0x000fca00078e00ff */
[----:B-1----:R-:W-:-:S05]  /*11c0*/  LOP3.LUT R2, R2, 0xff, R3, 0xb8, !PT ;  /* 0x000000ff02027812 */ /* 0x002fca00078eb803 */
[----:B------:R1:W-:Y:S02]  /*11d0*/  STS [UR8+0x38], R2 ;  /* 0x00003802ff007988 */ /* 0x0003e40008000808 */
.L_x_41:
[----:B------:R-:W-:Y:S05]  /*11e0*/  @P3 BRA `(.L_x_43) ;  /* 0x00000000000c3947 */ /* 0x000fea0003800000 */
[----:B------:R1:W-:Y:S02]  /*11f0*/  STS [UR8+0x20], R7 ;  /* 0x00002007ff007988 */ /* 0x0003e40008000808 */
.L_x_42:
[----:B------:R-:W-:Y:S05]  /*1200*/  @P3 BRA `(.L_x_44) ;  /* 0x0000000000243947 */ /* 0x000fea0003800000 */
[----:B------:R1:W-:Y:S02]  /*1210*/  STS [UR8+0x24], R6 ;  /* 0x00002406ff007988 */ /* 0x0003e40008000808 */
.L_x_43:
[----:B------:R-:W-:Y:S05]  /*1220*/  @P3 BRA `(.L_x_45) ;  /* 0x00000000002c3947 */ /* 0x000fea0003800000 */
[----:B-12-45:R-:W1:Y:S01]  /*1230*/  LDS R2, [UR8+0x1c] ;  /* 0x00001c08ff027984 */ /* 0x036e620008000800 */
[----:B------:R-:W2:Y:S02]  /*1240*/  LDC.64 R6, c[0x0][0x3b8] ;  /* 0x0000ee00ff067b82 */ /* 0x000ea40000000a00 */
[--C-:B--2---:R-:W-:Y:S02]  /*1250*/  SHF.R.U32.HI R5, RZ, 0x4, R7.reuse ;  /* 0x00000004ff057819 */ /* 0x104fe40000011607 */
[----:B------:R-:W-:-:S05]  /*1260*/  SHF.R.U64 R3, R6, 0x4, R7 ;  /* 0x0000000406037819 */ /* 0x000fca0000001207 */
[----:B------:R2:W-:Y:S01]  /*1270*/  STS [UR8+0xc], R3 ;  /* 0x00000c03ff007988 */ /* 0x0005e20008000808 */
[----:B-1----:R-:W-:-:S05]  /*1280*/  LOP3.LUT R2, R2, 0xf, R5, 0xb8, !PT ;  /* 0x0000000f02027812 */ /* 0x002fca00078eb805 */
[----:B------:R2:W-:Y:S02]  /*1290*/  STS [UR8+0x1c], R2 ;  /* 0x00001c02ff007988 */ /* 0x0005e40008000808 */
.L_x_44:
[----:B------:R-:W-:Y:S05]  /*12a0*/  @P3 BRA `(.L_x_46) ;  /* 0x00000000001c3947 */ /* 0x000fea0003800000 */
[----:B-12-45:R-:W1:Y:S02]  /*12b0*/  LDS R2, [UR8+0x34] ;  /* 0x00003408ff027984 */ /* 0x036e640008000800 */
[----:B-1----:R-:W-:-:S05]  /*12c0*/  LOP3.LUT R2, R2, 0x7, RZ, 0xb8, !PT ;  /* 0x0000000702027812 */ /* 0x002fca00078eb8ff */
[----:B------:R1:W-:Y:S02]  /*12d0*/  STS [UR8+0x34], R2 ;  /* 0x00003402ff007988 */ /* 0x0003e40008000808 */
.L_x_45:
[----:B------:R-:W-:Y:S05]  /*12e0*/  @P3 BRA `(.L_x_47) ;  /* 0x00000000001c3947 */ /* 0x000fea0003800000 */
[----:B-12-45:R-:W1:Y:S02]  /*12f0*/  LDS R2, [UR8+0x34] ;  /* 0x00003408ff027984 */ /* 0x036e640008000800 */
[----:B-1----:R-:W-:-:S05]  /*1300*/  LOP3.LUT R2, R2, 0x38, RZ, 0xb8, !PT ;  /* 0x0000003802027812 */ /* 0x002fca00078eb8ff */
[----:B------:R1:W-:Y:S02]  /*1310*/  STS [UR8+0x34], R2 ;  /* 0x00003402ff007988 */ /* 0x0003e40008000808 */
.L_x_46:
[----:B------:R-:W-:Y:S05]  /*1320*/  @P3 BRA `(.L_x_48) ;  /* 0x00000000001c3947 */ /* 0x000fea0003800000 */
[----:B-12-45:R-:W1:Y:S02]  /*1330*/  LDS R2, [UR8+0x8] ;  /* 0x00000808ff027984 */ /* 0x036e640008000800 */
[----:B-1----:R-:W-:-:S05]  /*1340*/  LOP3.LUT R2, R2, 0x780, RZ, 0xb8, !PT ;  /* 0x0000078002027812 */ /* 0x002fca00078eb8ff */
[----:B------:R1:W-:Y:S02]  /*1350*/  STS [UR8+0x8], R2 ;  /* 0x00000802ff007988 */ /* 0x0003e40008000808 */
.L_x_47:
[----:B------:R-:W-:Y:S05]  /*1360*/  @P3 BRA `(.L_x_49) ;  /* 0x0000000000283947 */ /* 0x000fea0003800000 */
[----:B-12-45:R-:W1:Y:S02]  /*1370*/  LDS R2, [UR8+0x8] ;  /* 0x00000808ff027984 */ /* 0x036e640008000800 */
[----:B-1----:R-:W-:-:S05]  /*1380*/  LOP3.LUT R2, R2, 0x1800, RZ, 0xb8, !PT ;  /* 0x0000180002027812 */ /* 0x002fca00078eb8ff */
[----:B------:R1:W-:Y:S02]  /*1390*/  STS [UR8+0x8], R2 ;  /* 0x00000802ff007988 */ /* 0x0003e40008000808 */
.L_x_48:
[----:B------:R-:W-:Y:S05]  /*13a0*/  @P3 BREAK.RELIABLE B2 ;  /* 0x0000000000023942 */ /* 0x000fea0003800100 */
[----:B------:R-:W-:Y:S05]  /*13b0*/  @P3 BRA `(.L_x_50) ;  /* 0x0000000000243947 */ /* 0x000fea0003800000 */
[----:B-12-45:R-:W1:Y:S01]  /*13c0*/  LDS R2, [UR8+0x8] ;  /* 0x00000808ff027984 */ /* 0x036e620008000800 */
[----:B------:R-:W-:-:S05]  /*13d0*/  IMAD.MOV.U32 R3, RZ, RZ, 0x6000 ;  /* 0x00006000ff037424 */ /* 0x000fca00078e00ff */
[----:B-1----:R-:W-:-:S04]  /*13e0*/  LOP3.LUT R2, R2, 0x6000, R3, 0xd8, !PT ;  /* 0x0000600002027812 */ /* 0x002fc800078ed803 */
[----:B------:R-:W-:-:S05]  /*13f0*/  LOP3.LUT R2, R2, 0x400000, RZ, 0xb8, !PT ;  /* 0x0040000002027812 */ /* 0x000fca00078eb8ff */
[----:B------:R1:W-:Y:S02]  /*1400*/  STS [UR8+0x8], R2 ;  /* 0x00000802ff007988 */ /* 0x0003e40008000808 */
.L_x_49:
[----:B------:R-:W-:Y:S05]  /*1410*/  BSYNC.RELIABLE B2 ;  /* 0x0000000000027941 */ /* 0x000fea0003800100 */
.L_x_40:
[----:B-12-45:R-:W1:Y:S02]  /*1420*/  @!P3 LDS R2, [UR8+0x8] ;  /* 0x00000808ff02b984 */ /* 0x036e640008000800 */
[----:B-1----:R-:W-:-:S05]  /*1430*/  @!P3 LOP3.LUT R2, R2, 0x8000, RZ, 0xb8, !PT ;  /* 0x000080000202b812 */ /* 0x002fca00078eb8ff */
[----:B------:R1:W-:Y:S02]  /*1440*/  @!P3 STS [UR8+0x8], R2 ;  /* 0x00000802ff00b988 */ /* 0x0003e40008000808 */
.L_x_50:
[----:B------:R-:W-:Y:S05]  /*1450*/  BSYNC.RECONVERGENT B3 ;  /* 0x0000000000037941 */ /* 0x000fea0003800200 */
.L_x_39:
        /* <DEDUP_REMOVED lines=9> */
[----:B-1-3--:R-:W-:-:S05]  /*14f0*/  IMAD.SHL.U32 R4, R2, 0x4, RZ ;  /* 0x0000000402047824 */ /* 0x00afca00078e00ff */
        /* <DEDUP_REMOVED lines=8> */
.L_x_51:
[----:B------:R-:W-:Y:S05]  /*1580*/  @P0 BRA `(.L_x_52) ;  /* 0x00000000000c0947 */ /* 0x000fea0003800000 */
[----:B------:R0:W-:Y:S01]  /*1590*/  UTMACMDFLUSH ;  /* 0x00000000000079b7 */ /* 0x0001e20000000000 */
[----:B------:R-:W-:Y:S05]  /*15a0*/  @P0 BRA `(.L_x_52) ;  /* 0x0000000000040947 */ /* 0x000fea0003800000 */
[----:B------:R-:W-:-:S04]  /*15b0*/  DEPBAR.LE SB0, 0x0 ;  /* 0x000080000000791a */ /* 0x000fc80000000000 */
.L_x_52:
[----:B------:R-:W-:Y:S05]  /*15c0*/  WARPSYNC.ALL ;  /* 0x0000000000007948 */ /* 0x000fea0003800000 */
[----:B------:R-:W-:Y:S01]  /*15d0*/  NOP ;  /* 0x0000000000007918 */ /* 0x000fe20000000000 */
[----:B--2---:R-:W-:Y:S01]  /*15e0*/  BAR.SYNC.DEFER_BLOCKING 0x0 ;  /* 0x0000000000007b1d */ /* 0x004fe20000010000 */
[----:B-1--45:R-:W-:Y:S01]  /*15f0*/  SHF.R.U32.HI R2, RZ, 0x5, R0 ;  /* 0x00000005ff027819 */ /* 0x032fe20000011600 */
[----:B------:R-:W-:Y:S01]  /*1600*/  USHF.L.U32 UR12, UR12, 0x8, URZ ;  /* 0x000000080c0c7899 */ /* 0x000fe200080006ff */
[----:B------:R-:W-:Y:S02]  /*1610*/  ISETP.GE.AND P0, PT, R10, 0x1, PT ;  /* 0x000000010a00780c */ /* 0x000fe40003f06270 */
[----:B------:R-:W-:Y:S01]  /*1620*/  R2UR UR9, R2 ;  /* 0x00000000020972ca */ /* 0x000fe200000e0000 */
[----:B------:R-:W-:Y:S01]  /*1630*/  VOTEU.ALL UP0, P3 ;  /* 0x0000000000ff7886 */ /* 0x000fe20001800000 */
[----:B------:R-:W-:Y:S01]  /*1640*/  UMOV UR4, 0x1 ;  /* 0x0000000100047882 */ /* 0x000fe20000000000 */
[----:B------:R-:W-:Y:S01]  /*1650*/  VOTEU.ALL UP1, P3 ;  /* 0x0000000000ff7886 */ /* 0x000fe20001820000 */
[----:B------:R-:W-:Y:S02]  /*1660*/  BSSY.RECONVERGENT B3, `(.L_x_53) ;  /* 0x000001a000037945 */ /* 0x000fe40003800200 */
[----:B------:R-:W-:-:S04]  /*1670*/  @!UP0 UIADD3 UR6, UPT, UPT, -UR4, 0x100000, URZ ;  /* 0x0010000004068890 */ /* 0x000fc8000fffe1ff */
[----:B------:R-:W-:Y:S02]  /*1680*/  @!UP0 USHF.L.U32 UR7, UR6, 0xb, URZ ;  /* 0x0000000b06078899 */ /* 0x000fe400080006ff */
[----:B------:R-:W-:Y:S02]  /*1690*/  @!UP0 USHF.L.U32 UR6, UR6, 0x1, URZ ;  /* 0x0000000106068899 */ /* 0x000fe400080006ff */
[----:B------:R-:W-:-:S04]  /*16a0*/  @!UP0 UIADD3 UR4, UPT, UPT, -UR4, 0x100000, URZ ;  /* 0x0010000004048890 */ /* 0x000fc8000fffe1ff */
[----:B------:R-:W-:Y:S02]  /*16b0*/  @!UP0 USHF.L.U32 UR5, UR4, 0xb, URZ ;  /* 0x0000000b04058899 */ /* 0x000fe400080006ff */
[----:B------:R-:W-:Y:S01]  /*16c0*/  @!UP0 USHF.L.U32 UR4, UR4, 0x1, URZ ;  /* 0x0000000104048899 */ /* 0x000fe200080006ff */
[----:B------:R-:W-:Y:S01]  /*16d0*/  VOTEU.ALL UP0, P3 ;  /* 0x0000000000ff7886 */ /* 0x000fe20001800000 */
[----:B------:R-:W1:Y:S04]  /*16e0*/  FENCE.VIEW.ASYNC.S ;  /* 0x00000000000073c6 */ /* 0x000e680000000000 */
[----:B-1----:R1:W2:Y:S02]  /*16f0*/  @!UP0 SYNCS.EXCH.64 URZ, [UR8+0x14000], UR6 ;  /* 0x0140000608ff85b2 */ /* 0x0022a40008000100 */
[----:B-1----:R-:W-:-:S02]  /*1700*/  UIADD3 UR6, UPT, UPT, UR8, 0x14010, URZ ;  /* 0x0001401008067890 */ /* 0x002fc4000fffe0ff */
[----:B------:R-:W-:Y:S02]  /*1710*/  USHF.L.U32 UR7, UR13, 0x6, URZ ;  /* 0x000000060d077899 */ /* 0x000fe400080006ff */
[----:B------:R1:W2:Y:S02]  /*1720*/  @!UP1 SYNCS.EXCH.64 URZ, [UR8+0x14010], UR4 ;  /* 0x0140100408ff95b2 */ /* 0x0002a40008000100 */
[----:B--2---:R-:W-:Y:S06]  /*1730*/  BAR.SYNC.DEFER_BLOCKING 0x0 ;  /* 0x0000000000007b1d */ /* 0x004fec0000010000 */
[----:B------:R-:W-:Y:S05]  /*1740*/  @P3 BRA `(.L_x_54) ;  /* 0x00000000002c3947 */ /* 0x000fea0003800000 */
[----:B-1----:R-:W-:Y:S02]  /*1750*/  UMOV UR4, 0x1 ;  /* 0x0000000100047882 */ /* 0x002fe40000000000 */
[----:B------:R-:W-:-:S04]  /*1760*/  UIADD3 UR14, UPT, UPT, -UR4, 0x100000, URZ ;  /* 0x00100000040e7890 */ /* 0x000fc8000fffe1ff */
[----:B------:R-:W-:Y:S02]  /*1770*/  USHF.L.U32 UR15, UR14, 0xb, URZ ;  /* 0x0000000b0e0f7899 */ /* 0x000fe400080006ff */
[----:B------:R-:W-:Y:S02]  /*1780*/  USHF.L.U32 UR14, UR14, 0x1, URZ ;  /* 0x000000010e0e7899 */ /* 0x000fe400080006ff */
[----:B------:R-:W-:-:S04]  /*1790*/  UIADD3 UR4, UPT, UPT, -UR4, 0x100000, URZ ;  /* 0x0010000004047890 */ /* 0x000fc8000fffe1ff */
[----:B------:R-:W-:Y:S02]  /*17a0*/  USHF.L.U32 UR5, UR4, 0xb, URZ ;  /* 0x0000000b04057899 */ /* 0x000fe400080006ff */
[----:B------:R-:W-:Y:S01]  /*17b0*/  USHF.L.U32 UR4, UR4, 0x1, URZ ;  /* 0x0000000104047899 */ /* 0x000fe200080006ff */
[----:B------:R-:W1:Y:S03]  /*17c0*/  FENCE.VIEW.ASYNC.S ;  /* 0x00000000000073c6 */ /* 0x000e660000000000 */
[----:B-1----:R2:W4:Y:S08]  /*17d0*/  SYNCS.EXCH.64 URZ, [UR8+0x14008], UR14 ;  /* 0x0140080e08ff75b2 */ /* 0x0025300008000100 */
[----:B------:R2:W5:Y:S02]  /*17e0*/  SYNCS.EXCH.64 URZ, [UR8+0x14018], UR4 ;  /* 0x0140180408ff75b2 */ /* 0x0005640008000100 */
[----:B--2---:R-:W-:Y:S01]  /*17f0*/  NOP ;  /* 0x0000000000007918 */ /* 0x004fe20000000000 */
.L_x_54:
[----:B-1----:R-:W-:Y:S05]  /*1800*/  BSYNC.RECONVERGENT B3 ;  /* 0x0000000000037941 */ /* 0x002fea0003800200 */
.L_x_53:
[----:B------:R-:W-:Y:S05]  /*1810*/  @!P0 BRA `(.L_x_55) ;  /* 0x0000000800908947 */ /* 0x000fea0003800000 */
[----:B----45:R-:W-:Y:S01]  /*1820*/  BAR.SYNC.DEFER_BLOCKING 0x0 ;  /* 0x0000000000007b1d */ /* 0x030fe20000010000 */
[----:B------:R-:W-:Y:S01]  /*1830*/  ELECT P1, URZ, PT ;  /* 0x0000000000ff782f */ /* 0x000fe20003820000 */
[----:B------:R-:W-:Y:S01]  /*1840*/  @!P3 IMAD.MOV.U32 R2, RZ, RZ, 0xa000 ;  /* 0x0000a000ff02b424 */ /* 0x000fe200078e00ff */
[----:B------:R-:W-:Y:S02]  /*1850*/  UIADD3 UR16, UPT, UPT, UR8, 0x10000, URZ ;  /* 0x0001000008107890 */ /* 0x000fe4000fffe0ff */
[----:B------:R-:W-:Y:S01]  /*1860*/  ISETP.LT.U32.AND P1, PT, R132, 0x20, P1 ;  /* 0x000000208400780c */ /* 0x000fe20000f21070 */
[----:B------:R-:W-:Y:S01]  /*1870*/  UMOV UR19, UR7 ;  /* 0x0000000700137c82 */ /* 0x000fe20008000000 */
[----:B------:R-:W-:Y:S01]  /*1880*/  ELECT P0, URZ, PT ;  /* 0x0000000000ff782f */ /* 0x000fe20003800000 */
[----:B------:R-:W-:-:S03]  /*1890*/  ULOP3.LUT UR4, UR9, 0x1, URZ, 0xc0, !UPT ;  /* 0x0000000109047892 */ /* 0x000fc6000f8ec0ff */
[----:B------:R-:W-:Y:S01]  /*18a0*/  ISETP.LT.U32.AND P0, PT, R132, 0x40, P0 ;  /* 0x000000408400780c */ /* 0x000fe20000701070 */
[----:B------:R-:W-:Y:S02]  /*18b0*/  ULEA UR28, UR4, UR8, 0xe ;  /* 0x00000008041c7291 */ /* 0x000fe4000f8e70ff */
[----:B------:R-:W-:-:S04]  /*18c0*/  ULEA UR30, UR4, UR12, 0x7 ;  /* 0x0000000c041e7291 */ /* 0x000fc8000f8e38ff */
[----:B------:R-:W-:Y:S01]  /*18d0*/  VOTEU.ANY UP0, P1 ;  /* 0x0000000000ff7886 */ /* 0x000fe20000800100 */
[----:B------:R-:W-:-:S04]  /*18e0*/  VOTEU.ANY UP2, P1 ;  /* 0x0000000000ff7886 */ /* 0x000fc80000840100 */
[----:B------:R-:W-:Y:S02]  /*18f0*/  @UP0 UIADD3 UR17, UPT, UPT, UR8, 0x14000, URZ ;  /* 0x0001400008110890 */ /* 0x000fe4000fffe0ff */
[----:B------:R1:W-:Y:S01]  /*1900*/  @!P3 SYNCS.ARRIVE.TRANS64 RZ, [UR8+0x14000], R2 ;  /* 0x01400002ffffb9a7 */ /* 0x0003e20008000008 */
[----:B------:R-:W-:Y:S01]  /*1910*/  @UP0 UMOV UR18, URZ ;  /* 0x000000ff00120c82 */ /* 0x000fe20008000000 */
[----:B------:R-:W-:Y:S01]  /*1920*/  BAR.SYNC.DEFER_BLOCKING 0x0 ;  /* 0x0000000000007b1d */ /* 0x000fe20000010000 */
[----:B------:R-:W-:-:S05]  /*1930*/  UISETP.NE.U32.AND UP0, UPT, UR9, URZ, UPT ;  /* 0x000000ff0900728c */ /* 0x000fca000bf05070 */
[----:B------:R-:W-:Y:S01]  /*1940*/  VOTEU.ANY UP1, P0 ;  /* 0x0000000000ff7886 */ /* 0x000fe20000020100 */
[----:B------:R-:W-:-:S04]  /*1950*/  VOTEU.ANY UP3, P0 ;  /* 0x0000000000ff7886 */ /* 0x000fc80000060100 */
[----:B------:R-:W-:Y:S01]  /*1960*/  @UP1 UIADD3 UR29, UPT, UPT, UR8, 0x14000, URZ ;  /* 0x00014000081d1890 */ /* 0x000fe2000fffe0ff */
[----:B------:R-:W-:Y:S01]  /*1970*/  @UP1 UMOV UR31, URZ ;  /* 0x000000ff001f1c82 */ /* 0x000fe20008000000 */
[----:B------:R1:W-:Y:S01]  /*1980*/  @UP2 UTMALDG.2D [UR16], [UR20] ;  /* 0x00000010140025b4 */ /* 0x0003e20008008000 */
[----:B------:R2:W-:Y:S06]  /*1990*/  MEMBAR.ALL.CTA ;  /* 0x0000000000007992 */ /* 0x0005ec0000008000 */
[----:B--2---:R-:W2:Y:S02]  /*19a0*/  FENCE.VIEW.ASYNC.S ;  /* 0x00000000000073c6 */ /* 0x004ea40000000000 */
[----:B--2---:R-:W-:Y:S06]  /*19b0*/  BAR.SYNC.DEFER_BLOCKING 0x0 ;  /* 0x0000000000007b1d */ /* 0x004fec0000010000 */
[----:B------:R1:W-:Y:S02]  /*19c0*/  @UP3 UTMALDG.2D [UR28], [UR22] ;  /* 0x0000001c160035b4 */ /* 0x0003e40008008000 */
[----:B------:R-:W-:Y:S06]  /*19d0*/  BAR.SYNC.DEFER_BLOCKING 0x0 ;  /* 0x0000000000007b1d */ /* 0x000fec0000010000 */
[----:B------:R-:W2:Y:S02]  /*19e0*/  SYNCS.PHASECHK.TRANS64.TRYWAIT P0, [UR8+0x14000], RZ ;  /* 0x014000ffff0075a7 */ /* 0x000ea40008001108 */
[----:B-12---:R-:W-:Y:S05]  /*19f0*/  @!P0 BRA `(.L_x_56) ;  /* 0x0000001000ac8947 */ /* 0x006fea0003800000 */
.L_x_70:
[----:B------:R-:W-:Y:S05]  /*1a00*/  BRA.U UP0, `(.L_x_57) ;  /* 0x0000000100787547 */ /* 0x000fea000b800000 */
[----:B------:R-:W-:Y:S02]  /*1a10*/  USHF.R.U32.HI UR14, URZ, 0x4, UR16 ;  /* 0x00000004ff0e7899 */ /* 0x000fe40008011610 */
[----:B------:R-:W-:Y:S02]  /*1a20*/  USHF.R.U32.HI UR13, URZ, 0x4, UR8 ;  /* 0x00000004ff0d7899 */ /* 0x000fe40008011608 */
[----:B------:R-:W-:Y:S02]  /*1a30*/  USGXT.U32 UR14, UR14, 0xe ;  /* 0x0000000e0e0e789a */ /* 0x000fe40008000000 */
[----:B------:R-:W-:Y:S02]  /*1a40*/  USGXT.U32 UR13, UR13, 0xe ;  /* 0x0000000e0d0d789a */ /* 0x000fe40008000000 */
[----:B------:R-:W-:Y:S02]  /*1a50*/  UIADD3 UR32, UP0, UPT, UR14, 0x2, URZ ;  /* 0x000000020e207890 */ /* 0x000fe4000ff1e0ff */
[----:B------:R-:W-:Y:S01]  /*1a60*/  UIADD3 UR30, UP1, UPT, UR13, 0x4000100, URZ ;  /* 0x040001000d1e7890 */ /* 0x000fe2000ff3e0ff */
[----:B------:R-:W-:Y:S01]  /*1a70*/  UMOV UR4, URZ ;  /* 0x000000ff00047c82 */ /* 0x000fe20008000000 */
[----:B------:R-:W-:Y:S01]  /*1a80*/  UMOV UR5, URZ ;  /* 0x000000ff00057c82 */ /* 0x000fe20008000000 */
[----:B------:R-:W-:-:S02]  /*1a90*/  UIADD3.X UR33, UPT, UPT, UR4, 0x40004040, URZ, UP0, !UPT ;  /* 0x4000404004217890 */ /* 0x000fc400087fe4ff */
[----:B------:R-:W-:Y:S02]  /*1aa0*/  UIADD3.X UR31, UPT, UPT, UR5, 0x40004040, URZ, UP1, !UPT ;  /* 0x40004040051f7890 */ /* 0x000fe40008ffe4ff */
[----:B------:R-:W-:Y:S02]  /*1ab0*/  ULOP3.LUT UR4, UR13, 0x4000000, URZ, 0xfc, !UPT ;  /* 0x040000000d047892 */ /* 0x000fe4000f8efcff */
[----:B------:R-:W-:Y:S02]  /*1ac0*/  UIADD3.64 UR16, UPT, UPT, UR32, 0x2, URZ ;  /* 0x0000000220107897 */ /* 0x000fe4000fffe0ff */
[----:B------:R-:W-:Y:S02]  /*1ad0*/  UIADD3.64 UR18, UPT, UPT, UR30, 0x100, URZ ;  /* 0x000001001e127897 */ /* 0x000fe4000fffe0ff */
[----:B------:R-:W-:Y:S02]  /*1ae0*/  UIADD3.64 UR26, UPT, UPT, UR32, 0x4, URZ ;  /* 0x00000004201a7897 */ /* 0x000fe4000fffe0ff */
[----:B------:R-:W-:Y:S01]  /*1af0*/  UIADD3.64 UR28, UPT, UPT, UR30, 0x200, URZ ;  /* 0x000002001e1c7897 */ /* 0x000fe2000fffe0ff */
[----:B------:R-:W-:Y:S01]  /*1b00*/  UMOV UR34, 0x0 ;  /* 0x0000000000227882 */ /* 0x000fe20000000000 */
[----:B------:R-:W-:Y:S01]  /*1b10*/  UMOV UR35, 0x4410010 ;  /* 0x0441001000237882 */ /* 0x000fe20000000000 */
[----:B------:R-:W-:Y:S01]  /*1b20*/  UMOV UR15, 0x40004040 ;  /* 0x40004040000f7882 */ /* 0x000fe20000000000 */
[----:B------:R-:W-:Y:S01]  /*1b30*/  UMOV UR5, 0x40004040 ;  /* 0x4000404000057882 */ /* 0x000fe20000000000 */
[----:B------:R-:W-:Y:S01]  /*1b40*/  UMOV UR36, 0x0 ;  /* 0x0000000000247882 */ /* 0x000fe20000000000 */
[----:B------:R-:W-:Y:S01]  /*1b50*/  UMOV UR37, 0x4410010 ;  /* 0x0441001000257882 */ /* 0x000fe20000000000 */
[----:B------:R-:W-:Y:S01]  /*1b60*/  UMOV UR38, 0x0 ;  /* 0x0000000000267882 */ /* 0x000fe20000000000 */
[----:B------:R-:W-:Y:S01]  /*1b70*/  UMOV UR39, 0x4410010 ;  /* 0x0441001000277882 */ /* 0x000fe20000000000 */
[----:B------:R1:W-:Y:S01]  /*1b80*/  UTCQMMA gdesc[UR14], gdesc[UR4], tmem[UR24], tmem[UR34], idesc[UR35], !UPT ;  /* 0x00ff22040e0075ea */ /* 0x0003e2000f800318 */
[----:B------:R-:W-:Y:S01]  /*1b90*/  UMOV UR40, 0x0 ;  /* 0x0000000000287882 */ /* 0x000fe20000000000 */
[----:B------:R-:W-:Y:S01]  /*1ba0*/  UMOV UR41, 0x4410010 ;  /* 0x0441001000297882 */ /* 0x000fe20000000000 */
[----:B------:R1:W-:Y:S01]  /*1bb0*/  UTCQMMA gdesc[UR32], gdesc[UR30], tmem[UR24], tmem[UR36], idesc[UR37], UPT ;  /* 0x00ff241e200075ea */ /* 0x0003e2000b800318 */
[----:B------:R1:W-:Y:S01]  /*1bc0*/  UTCQMMA gdesc[UR16], gdesc[UR18], tmem[UR24], tmem[UR38], idesc[UR39], UPT ;  /* 0x00ff2612100075ea */ /* 0x0003e2000b800318 */
[----:B------:R1:W-:Y:S01]  /*1bd0*/  UTCQMMA gdesc[UR26], gdesc[UR28], tmem[UR24], tmem[UR40], idesc[UR41], UPT ;  /* 0x00ff281c1a0075ea */ /* 0x0003e2000b800318 */
[----:B------:R-:W-:Y:S01]  /*1be0*/  NOP ;  /* 0x0000000000007918 */ /* 0x000fe20000000000 */
.L_x_57:
[----:B------:R-:W-:Y:S01]  /*1bf0*/  ELECT P0, URZ, PT ;  /* 0x0000000000ff782f */ /* 0x000fe20003800000 */
[----:B-1----:R-:W-:Y:S01]  /*1c00*/  UMOV UR4, UR6 ;  /* 0x0000000600047c82 */ /* 0x002fe20008000000 */
[----:B------:R-:W-:Y:S02]  /*1c10*/  UMOV UR5, URZ ;  /* 0x000000ff00057c82 */ /* 0x000fe40008000000 */
[----:B------:R-:W-:-:S13]  /*1c20*/  ISETP.LT.U32.AND P0, PT, R132, 0x20, P0 ;  /* 0x000000208400780c */ /* 0x000fda0000701070 */
[----:B------:R-:W-:Y:S01]  /*1c30*/  VOTEU.ANY UP0, P0 ;  /* 0x0000000000ff7886 */ /* 0x000fe20000000100 */
[----:B------:R-:W-:Y:S01]  /*1c40*/  VOTEU.ANY UP1, P0 ;  /* 0x0000000000ff7886 */ /* 0x000fe20000020100 */
[----:B------:R-:W-:-:S03]  /*1c50*/  ISETP.GE.U32.AND P0, PT, R10, 0x81, PT ;  /* 0x000000810a00780c */ /* 0x000fc60003f06070 */
[----:B------:R-:W-:Y:S02]  /*1c60*/  @UP0 UMOV UR4, UR4 ;  /* 0x0000000400040c82 */ /* 0x000fe40008000000 */
[----:B------:R1:W-:Y:S01]  /*1c70*/  @UP1 UTCBAR [UR4], URZ ;  /* 0x000000ff040013e9 */ /* 0x0003e200080000ff */
[----:B------:R-:W-:Y:S06]  /*1c80*/  BAR.SYNC.DEFER_BLOCKING 0x0 ;  /* 0x0000000000007b1d */ /* 0x000fec0000010000 */
[----:B------:R-:W2:Y:S02]  /*1c90*/  SYNCS.PHASECHK.TRANS64.TRYWAIT P1, [UR8+0x14010], RZ ;  /* 0x014010ffff0075a7 */ /* 0x000ea40008021108 */
[----:B-12---:R-:W-:Y:S05]  /*1ca0*/  @!P1 BRA `(.L_x_58) ;  /* 0x00000010000c9947 */ /* 0x006fea0003800000 */
.L_x_71:
[----:B------:R-:W-:Y:S01]  /*1cb0*/  IMAD.MOV.U32 R2, RZ, RZ, RZ ;  /* 0x000000ffff027224 */ /* 0x000fe200078e00ff */
[----:B------:R-:W-:Y:S06]  /*1cc0*/  @!P0 BRA `(.L_x_55) ;  /* 0x0000000400648947 */ /* 0x000fec0003800000 */
[----:B------:R-:W1:Y:S01]  /*1cd0*/  LDCU UR25, c[0x0][0x3a0] ;  /* 0x00007400ff1977ac */ /* 0x000e620008000800 */
[----:B------:R-:W-:Y:S01]  /*1ce0*/  UMOV UR13, 0x1 ;  /* 0x00000001000d7882 */ /* 0x000fe20000000000 */
[----:B------:R-:W-:-:S05]  /*1cf0*/  UMOV UR6, 0x80 ;  /* 0x0000008000067882 */ /* 0x000fca0000000000 */
.L_x_62:
[----:B------:R-:W-:Y:S01]  /*1d00*/  BAR.SYNC.DEFER_BLOCKING 0x0 ;  /* 0x0000000000007b1d */ /* 0x000fe20000010000 */
[----:B------:R-:W-:Y:S01]  /*1d10*/  ULEA UR17, UR13, UR8, 0x3 ;  /* 0x000000080d117291 */ /* 0x000fe2000f8e18ff */
[----:B------:R-:W-:Y:S01]  /*1d20*/  @!P3 IMAD.MOV.U32 R3, RZ, RZ, 0xa000 ;  /* 0x0000a000ff03b424 */ /* 0x000fe200078e00ff */
[----:B------:R-:W-:Y:S01]  /*1d30*/  ELECT P1, URZ, PT ;  /* 0x0000000000ff782f */ /* 0x000fe20003820000 */
[----:B------:R-:W-:-:S03]  /*1d40*/  ULEA UR4, UR13, UR8, 0xd ;  /* 0x000000080d047291 */ /* 0x000fc6000f8e68ff */
[----:B------:R-:W-:Y:S02]  /*1d50*/  ISETP.LT.U32.AND P1, PT, R132, 0x20, P1 ;  /* 0x000000208400780c */ /* 0x000fe40000f21070 */
[----:B------:R-:W-:Y:S01]  /*1d60*/  ELECT P0, URZ, PT ;  /* 0x0000000000ff782f */ /* 0x000fe20003800000 */
[----:B------:R-:W-:-:S03]  /*1d70*/  UIADD3 UR4, UPT, UPT, UR4, 0x10000, URZ ;  /* 0x0001000004047890 */ /* 0x000fc6000fffe0ff */
[----:B------:R-:W-:Y:S01]  /*1d80*/  ISETP.LT.U32.AND P0, PT, R132, 0x40, P0 ;  /* 0x000000408400780c */ /* 0x000fe20000701070 */
[----:B------:R-:W-:Y:S02]  /*1d90*/  ULEA UR14, UR13, UR8, 0xf ;  /* 0x000000080d0e7291 */ /* 0x000fe4000f8e78ff */
[----:B------:R-:W-:Y:S01]  /*1da0*/  ULOP3.LUT UR15, UR9, 0x1, URZ, 0xc0, !UPT ;  /* 0x00000001090f7892 */ /* 0x000fe2000f8ec0ff */
[----:B------:R-:W-:-:S03]  /*1db0*/  UMOV UR31, UR6 ;  /* 0x00000006001f7c82 */ /* 0x000fc60008000000 */
[----:B------:R-:W-:Y:S01]  /*1dc0*/  ULEA UR28, UR15, UR14, 0xe ;  /* 0x0000000e0f1c7291 */ /* 0x000fe2000f8e70ff */
[----:B------:R-:W-:Y:S01]  /*1dd0*/  VOTEU.ANY UP0, P1 ;  /* 0x0000000000ff7886 */ /* 0x000fe20000800100 */
[----:B------:R-:W-:Y:S01]  /*1de0*/  ULEA UR30, UR15, UR12, 0x7 ;  /* 0x0000000c0f1e7291 */ /* 0x000fe2000f8e38ff */
[----:B------:R2:W-:Y:S03]  /*1df0*/  @!P3 SYNCS.ARRIVE.TRANS64 RZ, [UR17+0x14000], R3 ;  /* 0x01400003ffffb9a7 */ /* 0x0005e60008000011 */
[----:B------:R-:W-:Y:S01]  /*1e00*/  VOTEU.ANY UP1, P0 ;  /* 0x0000000000ff7886 */ /* 0x000fe20000020100 */
[----:B------:R-:W-:Y:S01]  /*1e10*/  @UP0 UIADD3 UR5, UPT, UPT, UR17, 0x14000, URZ ;  /* 0x0001400011050890 */ /* 0x000fe2000fffe0ff */
[----:B------:R-:W-:Y:S01]  /*1e20*/  VOTEU.ANY UP0, P1 ;  /* 0x0000000000ff7886 */ /* 0x000fe20000800100 */
[----:B------:R-:W-:Y:S02]  /*1e30*/  BAR.SYNC.DEFER_BLOCKING 0x0 ;  /* 0x0000000000007b1d */ /* 0x000fe40000010000 */
[----:B------:R-:W-:Y:S01]  /*1e40*/  @UP1 UIADD3 UR29, UPT, UPT, UR17, 0x14000, URZ ;  /* 0x00014000111d1890 */ /* 0x000fe2000fffe0ff */
[----:B--2---:R-:W-:-:S03]  /*1e50*/  IMAD.U32 R3, R2, -0x80000000, RZ ;  /* 0x8000000002037824 */ /* 0x004fc600078e00ff */
[----:B------:R-:W-:Y:S01]  /*1e60*/  VOTEU.ANY UP1, P0 ;  /* 0x0000000000ff7886 */ /* 0x000fe20000020100 */
[----:B------:R2:W-:Y:S01]  /*1e70*/  @UP0 UTMALDG.2D [UR4], [UR20] ;  /* 0x00000004140005b4 */ /* 0x0005e20008008000 */
[----:B------:R-:W-:Y:S01]  /*1e80*/  UISETP.NE.U32.AND UP0, UPT, UR9, URZ, UPT ;  /* 0x000000ff0900728c */ /* 0x000fe2000bf05070 */
[----:B------:R4:W-:Y:S06]  /*1e90*/  MEMBAR.ALL.CTA ;  /* 0x0000000000007992 */ /* 0x0009ec0000008000 */
[----:B----4-:R-:W4:Y:S02]  /*1ea0*/  FENCE.VIEW.ASYNC.S ;  /* 0x00000000000073c6 */ /* 0x010f240000000000 */
[----:B----4-:R-:W-:Y:S06]  /*1eb0*/  BAR.SYNC.DEFER_BLOCKING 0x0 ;  /* 0x0000000000007b1d */ /* 0x010fec0000010000 */
[----:B------:R2:W-:Y:S02]  /*1ec0*/  @UP1 UTMALDG.2D [UR28], [UR22] ;  /* 0x0000001c160015b4 */ /* 0x0005e40008008000 */
[----:B------:R-:W-:Y:S06]  /*1ed0*/  BAR.SYNC.DEFER_BLOCKING 0x0 ;  /* 0x0000000000007b1d */ /* 0x000fec0000010000 */
[----:B------:R-:W4:Y:S02]  /*1ee0*/  SYNCS.PHASECHK.TRANS64.TRYWAIT P0, [UR17+0x14000], R3 ;  /* 0x01400003ff0075a7 */ /* 0x000f240008001111 */
[----:B--2-4-:R-:W-:Y:S05]  /*1ef0*/  @!P0 BRA `(.L_x_59) ;  /* 0x0000000c00848947 */ /* 0x014fea0003800000 */
.L_x_72:
        /* <DEDUP_REMOVED lines=11> */
[----:B------:R-:W-:Y:S02]  /*1fb0*/  UIADD3 UR28, UP0, UPT, UR18, 0x2, URZ ;  /* 0x00000002121c7890 */ /* 0x000fe4000ff1e0ff */
[----:B------:R-:W-:Y:S02]  /*1fc0*/  UIADD3 UR30, UP1, UPT, UR26, 0x100, URZ ;  /* 0x000001001a1e7890 */ /* 0x000fe4000ff3e0ff */
[----:B------:R-:W-:Y:S02]  /*1fd0*/  UIADD3 UR32, UP2, UPT, UR18, 0x4, URZ ;  /* 0x0000000412207890 */ /* 0x000fe4000ff5e0ff */
[----:B------:R-:W-:Y:S02]  /*1fe0*/  UIADD3 UR34, UP3, UPT, UR26, 0x200, URZ ;  /* 0x000002001a227890 */ /* 0x000fe4000ff7e0ff */
[----:B------:R-:W-:-:S02]  /*1ff0*/  ULOP3.LUT UR4, UR15, 0x4000000, URZ, 0xfc, !UPT ;  /* 0x040000000f047892 */ /* 0x000fc4000f8efcff */
[----:B------:R-:W-:Y:S02]  /*2000*/  UIADD3.X UR29, UPT, UPT, UR19, URZ, URZ, UP0, !UPT ;  /* 0x000000ff131d7290 */ /* 0x000fe400087fe4ff */
[----:B------:R-:W-:Y:S02]  /*2010*/  UIADD3.X UR31, UPT, UPT, UR27, URZ, URZ, UP1, !UPT ;  /* 0x000000ff1b1f7290 */ /* 0x000fe40008ffe4ff */
[----:B------:R-:W-:Y:S02]  /*2020*/  UIADD3.X UR33, UPT, UPT, UR19, URZ, URZ, UP2, !UPT ;  /* 0x000000ff13217290 */ /* 0x000fe400097fe4ff */
[----:B------:R-:W-:Y:S01]  /*2030*/  UIADD3.X UR35, UPT, UPT, UR27, URZ, URZ, UP3, !UPT ;  /* 0x000000ff1b237290 */ /* 0x000fe20009ffe4ff */
        /* <DEDUP_REMOVED lines=8> */
[----:B------:R2:W-:Y:S01]  /*20c0*/  UTCQMMA gdesc[UR14], gdesc[UR4], tmem[UR24], tmem[UR36], idesc[UR37], UPT ;  /* 0x00ff24040e0075ea */ /* 0x0005e2000b800318 */
[----:B------:R-:W-:Y:S01]  /*20d0*/  UMOV UR42, 0x0 ;  /* 0x00000000002a7882 */ /* 0x000fe20000000000 */
[----:B------:R-:W-:Y:S01]  /*20e0*/  UMOV UR43, 0x4410010 ;  /* 0x04410010002b7882 */ /* 0x000fe20000000000 */
[----:B------:R2:W-:Y:S01]  /*20f0*/  UTCQMMA gdesc[UR18], gdesc[UR26], tmem[UR24], tmem[UR38], idesc[UR39], UPT ;  /* 0x00ff261a120075ea */ /* 0x0005e2000b800318 */
[----:B------:R2:W-:Y:S01]  /*2100*/  UTCQMMA gdesc[UR28], gdesc[UR30], tmem[UR24], tmem[UR40], idesc[UR41], UPT ;  /* 0x00ff281e1c0075ea */ /* 0x0005e2000b800318 */
[----:B------:R2:W-:Y:S01]  /*2110*/  UTCQMMA gdesc[UR32], gdesc[UR34], tmem[UR24], tmem[UR42], idesc[UR43], UPT ;  /* 0x00ff2a22200075ea */ /* 0x0005e2000b800318 */
[----:B------:R-:W-:Y:S01]  /*2120*/  NOP ;  /* 0x0000000000007918 */ /* 0x000fe20000000000 */
.L_x_60:
[----:B------:R-:W-:Y:S01]  /*2130*/  ELECT P0, URZ, PT ;  /* 0x0000000000ff782f */ /* 0x000fe20003800000 */
[----:B--2---:R-:W-:-:S03]  /*2140*/  UIADD3 UR4, UPT, UPT, UR17, 0x14010, URZ ;  /* 0x0001401011047890 */ /* 0x004fc6000fffe0ff */
[----:B------:R-:W-:Y:S01]  /*2150*/  ISETP.LT.U32.AND P0, PT, R132, 0x20, P0 ;  /* 0x000000208400780c */ /* 0x000fe20000701070 */
[----:B------:R-:W-:-:S12]  /*2160*/  UMOV UR5, URZ ;  /* 0x000000ff00057c82 */ /* 0x000fd80008000000 */
[----:B------:R-:W-:Y:S01]  /*2170*/  VOTEU.ANY UP0, P0 ;  /* 0x0000000000ff7886 */ /* 0x000fe20000000100 */
[----:B------:R-:W-:-:S04]  /*2180*/  VOTEU.ANY UP1, P0 ;  /* 0x0000000000ff7886 */ /* 0x000fc80000020100 */
[----:B------:R-:W-:Y:S02]  /*2190*/  @UP0 UMOV UR4, UR4 ;  /* 0x0000000400040c82 */ /* 0x000fe40008000000 */
[----:B------:R2:W-:Y:S01]  /*21a0*/  @UP1 UTCBAR [UR4], URZ ;  /* 0x000000ff040013e9 */ /* 0x0005e200080000ff */
[----:B------:R-:W-:Y:S06]  /*21b0*/  BAR.SYNC.DEFER_BLOCKING 0x0 ;  /* 0x0000000000007b1d */ /* 0x000fec0000010000 */
[----:B------:R-:W4:Y:S02]  /*21c0*/  SYNCS.PHASECHK.TRANS64.TRYWAIT P0, [UR17+0x14010], R3 ;  /* 0x01401003ff0075a7 */ /* 0x000f240008001111 */
[----:B--2-4-:R-:W-:Y:S05]  /*21d0*/  @!P0 BRA `(.L_x_61) ;  /* 0x0000000800d88947 */ /* 0x014fea0003800000 */
.L_x_73:
[----:B------:R-:W-:Y:S02]  /*21e0*/  UIADD3 UR13, UPT, UPT, UR13, 0x1, URZ ;  /* 0x000000010d0d7890 */ /* 0x000fe4000fffe0ff */
[----:B------:R-:W-:Y:S02]  /*21f0*/  UIADD3 UR6, UPT, UPT, UR6, 0x80, URZ ;  /* 0x0000008006067890 */ /* 0x000fe4000fffe0ff */
[----:B------:R-:W-:-:S04]  /*2200*/  UISETP.NE.U32.AND UP0, UPT, UR13, 0x2, UPT ;  /* 0x000000020d00788c */ /* 0x000fc8000bf05070 */
[----:B------:R-:W-:Y:S02]  /*2210*/  USEL UR13, UR13, URZ, UP0 ;  /* 0x000000ff0d0d7287 */ /* 0x000fe40008000000 */
[----:B------:R-:W-:Y:S02]  /*2220*/  USEL UR4, URZ, 0x1, UP0 ;  /* 0x00000001ff047887 */ /* 0x000fe40008000000 */
[----:B-1----:R-:W-:-:S04]  /*2230*/  UISETP.GE.AND UP0, UPT, UR6, UR25, UPT ;  /* 0x000000190600728c */ /* 0x002fc8000bf06270 */
[----:B------:R-:W-:-:S05]  /*2240*/  LOP3.LUT R2, R2, UR4, RZ, 0x3c, !PT ;  /* 0x0000000402027c12 */ /* 0x000fca000f8e3cff */
[----:B------:R-:W-:Y:S05]  /*2250*/  BRA.U !UP0, `(.L_x_62) ;  /* 0xfffffff908a87547 */ /* 0x000fea000b83ffff */
.L_x_55:
[----:B----45:R-:W-:Y:S06]  /*2260*/  BAR.SYNC.DEFER_BLOCKING 0x0 ;  /* 0x0000000000007b1d */ /* 0x030fec0000010000 */
[----:B------:R-:W-:Y:S04]  /*2270*/  BSSY.RECONVERGENT B3, `(.L_x_63) ;  /* 0x0000004000037945 */ /* 0x000fe80003800200 */
[----:B------:R-:W-:Y:S05]  /*2280*/  @P3 BRA `(.L_x_64) ;  /* 0x0000000000083947 */ /* 0x000fea0003800000 */
[----:B------:R-:W1:Y:S02]  /*2290*/  SYNCS.CCTL.IV [UR8+0x14000] ;  /* 0x01400000ff0079b1 */ /* 0x000e640008000008 */
[----:B-1----:R-:W1:Y:S02]  /*22a0*/  SYNCS.CCTL.IV [UR8+0x14010] ;  /* 0x01401000ff0079b1 */ /* 0x002e640008000008 */
.L_x_64:
[----:B------:R-:W-:Y:S05]  /*22b0*/  BSYNC.RECONVERGENT B3 ;  /* 0x0000000000037941 */ /* 0x000fea0003800200 */
.L_x_63:
[----:B-1----:R-:W-:Y:S06]  /*22c0*/  BAR.SYNC.DEFER_BLOCKING 0x0 ;  /* 0x0000000000007b1d */ /* 0x002fec0000010000 */
[----:B------:R-:W-:Y:S04]  /*22d0*/  BSSY.RECONVERGENT B3, `(.L_x_65) ;  /* 0x0000004000037945 */ /* 0x000fe80003800200 */
[----:B------:R-:W-:Y:S05]  /*22e0*/  @P3 BRA `(.L_x_66) ;  /* 0x0000000000083947 */ /* 0x000fea0003800000 */
[----:B------:R-:W1:Y:S02]  /*22f0*/  SYNCS.CCTL.IV [UR8+0x14008] ;  /* 0x01400800ff0079b1 */ /* 0x000e640008000008 */
[----:B-1----:R-:W1:Y:S02]  /*2300*/  SYNCS.CCTL.IV [UR8+0x14018] ;  /* 0x01401800ff0079b1 */ /* 0x002e640008000008 */
.L_x_66:
[----:B------:R-:W-:Y:S05]  /*2310*/  BSYNC.RECONVERGENT B3 ;  /* 0x0000000000037941 */ /* 0x000fea0003800200 */
.L_x_65:
[----:B------:R-:W-:Y:S01]  /*2320*/  USHF.L.U32 UR4, UR9, 0x15, URZ ;  /* 0x0000001509047899 */ /* 0x000fe200080006ff */
[C---:B------:R-:W-:Y:S01]  /*2330*/  IMAD.SHL.U32 R2, R0.reuse, 0x40, RZ ;  /* 0x0000004000027824 */ /* 0x040fe200078e00ff */
[----:B------:R-:W-:Y:S01]  /*2340*/  ELECT P0, URZ, PT ;  /* 0x0000000000ff782f */ /* 0x000fe20003800000 */
[C---:B------:R-:W-:Y:S01]  /*2350*/  IMAD.SHL.U32 R133, R0.reuse, 0x80, RZ ;  /* 0x0000008000857824 */ /* 0x040fe200078e00ff */
[----:B------:R-:W-:Y:S01]  /*2360*/  ULOP3.LUT UR4, UR4, 0x600000, URZ, 0xc0, !UPT ;  /* 0x0060000004047892 */ /* 0x000fe2000f8ec0ff */
[----:B------:R-:W-:Y:S01]  /*2370*/  IMAD.SHL.U32 R3, R0, 0x10, RZ ;  /* 0x0000001000037824 */ /* 0x000fe200078e00ff */
[----:B------:R-:W-:Y:S01]  /*2380*/  LOP3.LUT R2, R2, 0x1800, RZ, 0xc0, !PT ;  /* 0x0000180002027812 */ /* 0x000fe200078ec0ff */
[----:B------:R-:W-:Y:S01]  /*2390*/  IMAD.SHL.U32 R0, R0, 0x200, RZ ;  /* 0x0000020000007824 */ /* 0x000fe200078e00ff */
[----:B------:R-:W-:Y:S01]  /*23a0*/  UIADD3 UR4, UPT, UPT, UR24, UR4, URZ ;  /* 0x0000000418047290 */ /* 0x000fe2000fffe0ff */
[----:B------:R-:W-:Y:S01]  /*23b0*/  LOP3.LUT R133, R133, 0x780, RZ, 0xc0, !PT ;  /* 0x0000078085857812 */ /* 0x000fe200078ec0ff */
[----:B------:R-:W-:Y:S01]  /*23c0*/  ULOP3.LUT UR9, UR9, 0x1, URZ, 0xc0, !UPT ;  /* 0x0000000109097892 */ /* 0x000fe2000f8ec0ff */
[----:B------:R-:W-:Y:S01]  /*23d0*/  LOP3.LUT R2, R2, 0x70, R3, 0xf8, !PT ;  /* 0x0000007002027812 */ /* 0x000fe200078ef803 */
[----:B------:R-:W-:Y:S01]  /*23e0*/  UMOV UR6, UR7 ;  /* 0x0000000700067c82 */ /* 0x000fe20008000000 */
[----:B------:R-:W-:Y:S01]  /*23f0*/  LOP3.LUT R133, R133, 0x2000, R0, 0xf8, !PT ;  /* 0x0000200085857812 */ /* 0x000fe200078ef800 */
[----:B------:R-:W-:Y:S01]  /*2400*/  ULEA UR5, UR9, UR12, 0x7 ;  /* 0x0000000c09057291 */ /* 0x000fe2000f8e38ff */
[----:B------:R-:W-:-:S02]  /*2410*/  ISETP.LT.U32.AND P0, PT, R132, 0x40, P0 ;  /* 0x000000408400780c */ /* 0x000fc40000701070 */
[----:B---3--:R-:W-:Y:S01]  /*2420*/  LDTM.16dp32bit_t0_t15.x128 R4, tmem[UR4] ;  /* 0x00000004000479ee */ /* 0x008fe20008b80000 */
[----:B------:R-:W2:Y:S01]  /*2430*/  LDTM.16dp32bit_t16_t31.x128 R4, tmem[UR4+0x80] ;  /* 0x00008004000479ee */ /* 0x000ea20008ba0000 */
[----:B------:R-:W-:Y:S01]  /*2440*/  LOP3.LUT R0, R133, R2, RZ, 0xfc, !PT ;  /* 0x0000000285007212 */ /* 0x000fe200078efcff */
[----:B------:R-:W-:Y:S01]  /*2450*/  NOP ;  /* 0x0000000000007918 */ /* 0x000fe20000000000 */
[----:B------:R-:W-:Y:S02]  /*2460*/  ULEA UR4, UR9, UR8, 0xd ;  /* 0x0000000809047291 */ /* 0x000fe4000f8e68ff */
[C---:B------:R-:W-:Y:S02]  /*2470*/  LOP3.LUT R2, R0.reuse, 0x10, RZ, 0x3c, !PT ;  /* 0x0000001000027812 */ /* 0x040fe400078e3cff */
[----:B------:R-:W-:-:S03]  /*2480*/  LOP3.LUT R3, R0, 0x20, RZ, 0x3c, !PT ;  /* 0x0000002000037812 */ /* 0x000fc600078e3cff */
[----:B--2---:R-:W-:Y:S01]  /*2490*/  VOTEU.ANY UP1, P0 ;  /* 0x0000000000ff7886 */ /* 0x004fe20000020100 */
[----:B------:R-:W-:Y:S01]  /*24a0*/  VOTEU.ANY UP0, P0 ;  /* 0x0000000000ff7886 */ /* 0x000fe20000000100 */
[----:B------:R-:W-:Y:S02]  /*24b0*/  F2FP.SATFINITE.E4M3.F32.PACK_AB_MERGE_C R6, R7, R6, RZ ;  /* 0x000000060706723e */ /* 0x000fe400048070ff */
[----:B------:R-:W-:Y:S02]  /*24c0*/  F2FP.SATFINITE.E4M3.F32.PACK_AB_MERGE_C R10, R11, R10, RZ ;  /* 0x0000000a0b0a723e */ /* 0x000fe400048070ff */
[----:B------:R-:W-:Y:S02]  /*24d0*/  F2FP.SATFINITE.E4M3.F32.PACK_AB_MERGE_C R14, R15, R14, RZ ;  /* 0x0000000e0f0e723e */ /* 0x000fe400048070ff */
[----:B------:R-:W-:Y:S02]  /*24e0*/  F2FP.SATFINITE.E4M3.F32.PACK_AB_MERGE_C R7, R19, R18, RZ ;  /* 0x000000121307723e */ /* 0x000fe400048070ff */
[----:B------:R-:W-:-:S02]  /*24f0*/  F2FP.SATFINITE.E4M3.F32.PACK_AB_MERGE_C R22, R23, R22, RZ ;  /* 0x000000161716723e */ /* 0x000fc400048070ff */
[----:B------:R-:W-:Y:S02]  /*2500*/  F2FP.SATFINITE.E4M3.F32.PACK_AB_MERGE_C R26, R27, R26, RZ ;  /* 0x0000001a1b1a723e */ /* 0x000fe400048070ff */
        /* <DEDUP_REMOVED lines=11> */
[----:B------:R-:W-:Y:S02]  /*25c0*/  F2FP.SATFINITE.E4M3.F32.PACK_AB_MERGE_C R4, R5, R4, R6 ;  /* 0x000000040504723e */ /* 0x000fe40004807006 */
[----:B------:R-:W-:Y:S02]  /*25d0*/  F2FP.SATFINITE.E4M3.F32.PACK_AB_MERGE_C R74, R75, R74, RZ ;  /* 0x0000004a4b4a723e */ /* 0x000fe400048070ff */
[----:B------:R-:W-:Y:S02]  /*25e0*/  F2FP.SATFINITE.E4M3.F32.PACK_AB_MERGE_C R78, R79, R78, RZ ;  /* 0x0000004e4f4e723e */ /* 0x000fe400048070ff */
[----:B------:R-:W-:Y:S02]  /*25f0*/  F2FP.SATFINITE.E4M3.F32.PACK_AB_MERGE_C R71, R83, R82, RZ ;  /* 0x000000525347723e */ /* 0x000fe400048070ff */
[----:B------:R-:W-:Y:S02]  /*2600*/  F2FP.SATFINITE.E4M3.F32.PACK_AB_MERGE_C R86, R87, R86, RZ ;  /* 0x000000565756723e */ /* 0x000fe400048070ff */
[----:B------:R-:W-:-:S02]  /*2610*/  F2FP.SATFINITE.E4M3.F32.PACK_AB_MERGE_C R5, R9, R8, R10 ;  /* 0x000000080905723e */ /* 0x000fc4000480700a */
[----:B------:R-:W-:Y:S02]  /*2620*/  F2FP.SATFINITE.E4M3.F32.PACK_AB_MERGE_C R6, R13, R12, R14 ;  /* 0x0000000c0d06723e */ /* 0x000fe4000480700e */
[----:B------:R-:W-:Y:S02]  /*2630*/  F2FP.SATFINITE.E4M3.F32.PACK_AB_MERGE_C R7, R17, R16, R7 ;  /* 0x000000101107723e */ /* 0x000fe40004807007 */
[----:B------:R-:W-:Y:S02]  /*2640*/  F2FP.SATFINITE.E4M3.F32.PACK_AB_MERGE_C R20, R21, R20, R22 ;  /* 0x000000141514723e */ /* 0x000fe40004807016 */
[----:B------:R-:W-:Y:S01]  /*2650*/  F2FP.SATFINITE.E4M3.F32.PACK_AB_MERGE_C R90, R91, R90, RZ ;  /* 0x0000005a5b5a723e */ /* 0x000fe200048070ff */
[----:B-1----:R1:W-:Y:S01]  /*2660*/  STS.128 [R0+UR8], R4 ;  /* 0x0000000400007988 */ /* 0x0023e20008000c08 */
[----:B------:R-:W-:Y:S02]  /*2670*/  F2FP.SATFINITE.E4M3.F32.PACK_AB_MERGE_C R94, R95, R94, RZ ;  /* 0x0000005e5f5e723e */ /* 0x000fe400048070ff */
[----:B------:R-:W-:-:S02]  /*2680*/  F2FP.SATFINITE.E4M3.F32.PACK_AB_MERGE_C R98, R99, R98, RZ ;  /* 0x000000626362723e */ /* 0x000fc400048070ff */
[----:B------:R-:W-:Y:S02]  /*2690*/  F2FP.SATFINITE.E4M3.F32.PACK_AB_MERGE_C R102, R103, R102, RZ ;  /* 0x000000666766723e */ /* 0x000fe400048070ff */
[----:B------:R-:W-:Y:S02]  /*26a0*/  F2FP.SATFINITE.E4M3.F32.PACK_AB_MERGE_C R21, R25, R24, R26 ;  /* 0x000000181915723e */ /* 0x000fe4000480701a */
[----:B------:R-:W-:Y:S02]  /*26b0*/  F2FP.SATFINITE.E4M3.F32.PACK_AB_MERGE_C R22, R29, R28, R30 ;  /* 0x0000001c1d16723e */ /* 0x000fe4000480701e */
[----:B------:R-:W-:Y:S02]  /*26c0*/  F2FP.SATFINITE.E4M3.F32.PACK_AB_MERGE_C R23, R33, R32, R23 ;  /* 0x000000202117723e */ /* 0x000fe40004807017 */
[----:B------:R-:W-:Y:S02]  /*26d0*/  F2FP.SATFINITE.E4M3.F32.PACK_AB_MERGE_C R36, R37, R36, R38 ;  /* 0x000000242524723e */ /* 0x000fe40004807026 */
[----:B------:R-:W-:Y:S01]  /*26e0*/  F2FP.SATFINITE.E4M3.F32.PACK_AB_MERGE_C R106, R107, R106, RZ ;  /* 0x0000006a6b6a723e */ /* 0x000fe200048070ff */
[----:B------:R1:W-:Y:S01]  /*26f0*/  STS.128 [R2+UR8], R20 ;  /* 0x0000001402007988 */ /* 0x0003e20008000c08 */
[----:B------:R-:W-:-:S02]  /*2700*/  F2FP.SATFINITE.E4M3.F32.PACK_AB_MERGE_C R110, R111, R110, RZ ;  /* 0x0000006e6f6e723e */ /* 0x000fc400048070ff */
[----:B------:R-:W-:Y:S02]  /*2710*/  F2FP.SATFINITE.E4M3.F32.PACK_AB_MERGE_C R114, R115, R114, RZ ;  /* 0x000000727372723e */ /* 0x000fe400048070ff */
[----:B------:R-:W-:Y:S02]  /*2720*/  F2FP.SATFINITE.E4M3.F32.PACK_AB_MERGE_C R118, R119, R118, RZ ;  /* 0x000000767776723e */ /* 0x000fe400048070ff */
[----:B------:R-:W-:Y:S02]  /*2730*/  F2FP.SATFINITE.E4M3.F32.PACK_AB_MERGE_C R37, R41, R40, R42 ;  /* 0x000000282925723e */ /* 0x000fe4000480702a */
[----:B------:R-:W-:Y:S02]  /*2740*/  F2FP.SATFINITE.E4M3.F32.PACK_AB_MERGE_C R38, R45, R44, R46 ;  /* 0x0000002c2d26723e */ /* 0x000fe4000480702e */
[----:B------:R-:W-:Y:S02]  /*2750*/  F2FP.SATFINITE.E4M3.F32.PACK_AB_MERGE_C R39, R49, R48, R39 ;  /* 0x000000303127723e */ /* 0x000fe40004807027 */
[----:B------:R-:W-:-:S02]  /*2760*/  F2FP.SATFINITE.E4M3.F32.PACK_AB_MERGE_C R52, R53, R52, R54 ;  /* 0x000000343534723e */ /* 0x000fc40004807036 */
[----:B------:R-:W-:Y:S01]  /*2770*/  F2FP.SATFINITE.E4M3.F32.PACK_AB_MERGE_C R122, R123, R122, RZ ;  /* 0x0000007a7b7a723e */ /* 0x000fe200048070ff */
[----:B------:R1:W-:Y:S01]  /*2780*/  STS.128 [R3+UR8], R36 ;  /* 0x0000002403007988 */ /* 0x0003e20008000c08 */
[----:B------:R-:W-:Y:S02]  /*2790*/  F2FP.SATFINITE.E4M3.F32.PACK_AB_MERGE_C R126, R127, R126, RZ ;  /* 0x0000007e7f7e723e */ /* 0x000fe400048070ff */
[----:B------:R-:W-:Y:S02]  /*27a0*/  F2FP.SATFINITE.E4M3.F32.PACK_AB_MERGE_C R130, R131, R130, RZ ;  /* 0x000000828382723e */ /* 0x000fe400048070ff */
[----:B------:R-:W-:Y:S02]  /*27b0*/  F2FP.SATFINITE.E4M3.F32.PACK_AB_MERGE_C R53, R57, R56, R58 ;  /* 0x000000383935723e */ /* 0x000fe4000480703a */
[----:B------:R-:W-:Y:S02]  /*27c0*/  F2FP.SATFINITE.E4M3.F32.PACK_AB_MERGE_C R54, R61, R60, R62 ;  /* 0x0000003c3d36723e */ /* 0x000fe4000480703e */
[----:B------:R-:W-:-:S02]  /*27d0*/  F2FP.SATFINITE.E4M3.F32.PACK_AB_MERGE_C R55, R65, R64, R55 ;  /* 0x000000404137723e */ /* 0x000fc40004807037 */
[----:B------:R-:W-:Y:S02]  /*27e0*/  F2FP.SATFINITE.E4M3.F32.PACK_AB_MERGE_C R68, R69, R68, R70 ;  /* 0x000000444544723e */ /* 0x000fe40004807046 */
[----:B------:R-:W-:Y:S02]  /*27f0*/  LOP3.LUT R8, R0, 0x30, RZ, 0x3c, !PT ;  /* 0x0000003000087812 */ /* 0x000fe400078e3cff */
[----:B------:R-:W-:Y:S02]  /*2800*/  F2FP.SATFINITE.E4M3.F32.PACK_AB_MERGE_C R69, R73, R72, R74 ;  /* 0x000000484945723e */ /* 0x000fe4000480704a */
[----:B------:R-:W-:Y:S01]  /*2810*/  F2FP.SATFINITE.E4M3.F32.PACK_AB_MERGE_C R70, R77, R76, R78 ;  /* 0x0000004c4d46723e */ /* 0x000fe2000480704e */
[----:B------:R1:W-:Y:S01]  /*2820*/  STS.128 [R8+UR8], R52 ;  /* 0x0000003408007988 */ /* 0x0003e20008000c08 */
[----:B------:R-:W-:Y:S02]  /*2830*/  F2FP.SATFINITE.E4M3.F32.PACK_AB_MERGE_C R71, R81, R80, R71 ;  /* 0x000000505147723e */ /* 0x000fe40004807047 */
[----:B------:R-:W-:-:S02]  /*2840*/  F2FP.SATFINITE.E4M3.F32.PACK_AB_MERGE_C R84, R85, R84, R86 ;  /* 0x000000545554723e */ /* 0x000fc40004807056 */
[C---:B------:R-:W-:Y:S02]  /*2850*/  LOP3.LUT R9, R0.reuse, 0x40, RZ, 0x3c, !PT ;  /* 0x0000004000097812 */ /* 0x040fe400078e3cff */
[----:B------:R-:W-:Y:S02]  /*2860*/  F2FP.SATFINITE.E4M3.F32.PACK_AB_MERGE_C R85, R89, R88, R90 ;  /* 0x000000585955723e */ /* 0x000fe4000480705a */
[----:B------:R-:W-:Y:S01]  /*2870*/  F2FP.SATFINITE.E4M3.F32.PACK_AB_MERGE_C R86, R93, R92, R94 ;  /* 0x0000005c5d56723e */ /* 0x000fe2000480705e */
[----:B------:R1:W-:Y:S01]  /*2880*/  STS.128 [R9+UR8], R68 ;  /* 0x0000004409007988 */ /* 0x0003e20008000c08 */
[----:B------:R-:W-:Y:S02]  /*2890*/  F2FP.SATFINITE.E4M3.F32.PACK_AB_MERGE_C R87, R97, R96, R98 ;  /* 0x000000606157723e */ /* 0x000fe40004807062 */
[----:B------:R-:W-:Y:S02]  /*28a0*/  F2FP.SATFINITE.E4M3.F32.PACK_AB_MERGE_C R100, R101, R100, R102 ;  /* 0x000000646564723e */ /* 0x000fe40004807066 */
[----:B------:R-:W-:-:S02]  /*28b0*/  LOP3.LUT R10, R0, 0x50, RZ, 0x3c, !PT ;  /* 0x00000050000a7812 */ /* 0x000fc400078e3cff */
[----:B------:R-:W-:Y:S02]  /*28c0*/  F2FP.SATFINITE.E4M3.F32.PACK_AB_MERGE_C R101, R105, R104, R106 ;  /* 0x000000686965723e */ /* 0x000fe4000480706a */
[----:B------:R-:W-:Y:S01]  /*28d0*/  F2FP.SATFINITE.E4M3.F32.PACK_AB_MERGE_C R102, R109, R108, R110 ;  /* 0x0000006c6d66723e */ /* 0x000fe2000480706e */
[----:B------:R1:W-:Y:S01]  /*28e0*/  STS.128 [R10+UR8], R84 ;  /* 0x000000540a007988 */ /* 0x0003e20008000c08 */
[----:B------:R-:W-:Y:S02]  /*28f0*/  F2FP.SATFINITE.E4M3.F32.PACK_AB_MERGE_C R103, R113, R112, R114 ;  /* 0x000000707167723e */ /* 0x000fe40004807072 */
[----:B------:R-:W-:Y:S02]  /*2900*/  F2FP.SATFINITE.E4M3.F32.PACK_AB_MERGE_C R116, R117, R116, R118 ;  /* 0x000000747574723e */ /* 0x000fe40004807076 */
[----:B------:R-:W-:Y:S02]  /*2910*/  LOP3.LUT R11, R0, 0x60, RZ, 0x3c, !PT ;  /* 0x00000060000b7812 */ /* 0x000fe400078e3cff */
[----:B------:R-:W-:-:S02]  /*2920*/  F2FP.SATFINITE.E4M3.F32.PACK_AB_MERGE_C R117, R121, R120, R122 ;  /* 0x000000787975723e */ /* 0x000fc4000480707a */
[----:B------:R-:W-:Y:S01]  /*2930*/  F2FP.SATFINITE.E4M3.F32.PACK_AB_MERGE_C R118, R125, R124, R126 ;  /* 0x0000007c7d76723e */ /* 0x000fe2000480707e */
[----:B------:R1:W-:Y:S01]  /*2940*/  STS.128 [R11+UR8], R100 ;  /* 0x000000640b007988 */ /* 0x0003e20008000c08 */
[----:B------:R-:W-:Y:S02]  /*2950*/  F2FP.SATFINITE.E4M3.F32.PACK_AB_MERGE_C R119, R129, R128, R130 ;  /* 0x000000808177723e */ /* 0x000fe40004807082 */
[----:B------:R-:W-:-:S05]  /*2960*/  LOP3.LUT R12, R0, 0x70, RZ, 0x3c, !PT ;  /* 0x00000070000c7812 */ /* 0x000fca00078e3cff */
[----:B------:R1:W-:Y:S01]  /*2970*/  STS.128 [R12+UR8], R116 ;  /* 0x000000740c007988 */ /* 0x0003e20008000c08 */
[----:B------:R2:W-:Y:S06]  /*2980*/  MEMBAR.ALL.CTA ;  /* 0x0000000000007992 */ /* 0x0005ec0000008000 */
[----:B--2---:R-:W2:Y:S02]  /*2990*/  FENCE.VIEW.ASYNC.S ;  /* 0x00000000000073c6 */ /* 0x004ea40000000000 */
[----:B--2---:R-:W-:Y:S06]  /*29a0*/  BAR.SYNC.DEFER_BLOCKING 0x0 ;  /* 0x0000000000007b1d */ /* 0x004fec0000010000 */
[----:B------:R1:W-:Y:S01]  /*29b0*/  @UP1 UTMASTG.2D [UR4], [UR10] ;  /* 0x000000040a0013b5 */ /* 0x0003e20008008000 */
[----:B------:R0:W-:Y:S01]  /*29c0*/  UTMACMDFLUSH ;  /* 0x00000000000079b7 */ /* 0x0001e20000000000 */
[----:B------:R-:W-:-:S04]  /*29d0*/  DEPBAR.LE SB0, 0x0 ;  /* 0x000080000000791a */ /* 0x000fc80000000000 */
[----:B------:R-:W-:Y:S08]  /*29e0*/  BAR.SYNC.DEFER_BLOCKING 0x0 ;  /* 0x0000000000007b1d */ /* 0x000ff00000010000 */
[----:B------:R-:W-:Y:S06]  /*29f0*/  BAR.SYNC.DEFER_BLOCKING 0x0 ;  /* 0x0000000000007b1d */ /* 0x000fec0000010000 */
[----:B-1----:R-:W-:Y:S05]  /*2a00*/  @P2 BRA `(.L_x_67) ;  /* 0x0000000000a02947 */ /* 0x002fea0003800000 */
[----:B------:R-:W1:Y:S01]  /*2a10*/  S2UR UR5, SR_CgaCtaId ;  /* 0x00000000000579c3 */ /* 0x000e620000008800 */
[----:B------:R-:W-:Y:S01]  /*2a20*/  NOP ;  /* 0x0000000000007918 */ /* 0x000fe20000000000 */
[----:B------:R-:W-:Y:S01]  /*2a30*/  UMOV UR4, 0x50 ;  /* 0x0000005000047882 */ /* 0x000fe20000000000 */
[----:B------:R-:W-:Y:S02]  /*2a40*/  IMAD.U32 R0, RZ, RZ, UR24 ;  /* 0x00000018ff007e24 */ /* 0x000fe4000f8e00ff */
[----:B------:R-:W-:Y:S02]  /*2a50*/  IMAD.MOV.U32 R3, RZ, RZ, 0xff ;  /* 0x000000ffff037424 */ /* 0x000fe400078e00ff */
[----:B------:R-:W-:Y:S01]  /*2a60*/  IMAD.MOV.U32 R7, RZ, RZ, 0x1 ;  /* 0x00000001ff077424 */ /* 0x000fe200078e00ff */
[----:B------:R-:W-:-:S04]  /*2a70*/  LOP3.LUT R0, R0, 0xffff, RZ, 0xc0, !PT ;  /* 0x0000ffff00007812 */ /* 0x000fc800078ec0ff */
[----:B------:R-:W-:-:S05]  /*2a80*/  SHF.R.U32.HI R0, RZ, 0x5, R0 ;  /* 0x00000005ff007819 */ /* 0x000fca0000011600 */
[----:B------:R-:W-:Y:S01]  /*2a90*/  VIADD R2, R0, 0x10 ;  /* 0x0000001000027836 */ /* 0x000fe20000000000 */
[----:B------:R-:W-:Y:S01]  /*2aa0*/  SHF.L.U32 R0, R3, R0, RZ ;  /* 0x0000000003007219 */ /* 0x000fe200000006ff */
[----:B-1----:R-:W-:-:S03]  /*2ab0*/  ULEA UR6, UR5, UR4, 0x18 ;  /* 0x0000000405067291 */ /* 0x002fc6000f8ec0ff */
[----:B------:R-:W-:-:S04]  /*2ac0*/  SHF.L.U32 R3, R7, R2, RZ ;  /* 0x0000000207037219 */ /* 0x000fc800000006ff */
[----:B------:R-:W-:Y:S02]  /*2ad0*/  LOP3.LUT R0, R3, R0, RZ, 0xfc, !PT ;  /* 0x0000000003007212 */ /* 0x000fe400078efcff */
[----:B------:R-:W1:Y:S02]  /*2ae0*/  LDS R5, [UR6] ;  /* 0x00000006ff057984 */ /* 0x000e640008000800 */
[C---:B------:R-:W-:Y:S02]  /*2af0*/  LOP3.LUT R2, R0.reuse, 0xffff, RZ, 0xc0, !PT ;  /* 0x0000ffff00027812 */ /* 0x040fe400078ec0ff */
[----:B-1----:R-:W-:-:S04]  /*2b00*/  LOP3.LUT R3, R0, 0xffff, R5, 0x80, !PT ;  /* 0x0000ffff00037812 */ /* 0x002fc800078e8005 */
[----:B------:R-:W-:-:S13]  /*2b10*/  ISETP.NE.AND P0, PT, R3, R2, PT ;  /* 0x000000020300720c */ /* 0x000fda0003f05270 */
[----:B------:R-:W-:Y:S05]  /*2b20*/  @P0 BRA `(.L_x_68) ;  /* 0x0000000000500947 */ /* 0x000fea0003800000 */
[----:B------:R-:W-:Y:S02]  /*2b30*/  SHF.R.U32.HI R5, RZ, 0x10, R5 ;  /* 0x00000010ff057819 */ /* 0x000fe40000011605 */
[----:B------:R-:W-:-:S04]  /*2b40*/  SHF.R.U32.HI R2, RZ, 0x10, R0 ;  /* 0x00000010ff027819 */ /* 0x000fc80000011600 */
[----:B------:R-:W-:-:S04]  /*2b50*/  LOP3.LUT R5, R5, R2, RZ, 0xc0, !PT ;  /* 0x0000000205057212 */ /* 0x000fc800078ec0ff */
[----:B------:R-:W-:-:S13]  /*2b60*/  ISETP.NE.AND P0, PT, R5, R2, PT ;  /* 0x000000020500720c */ /* 0x000fda0003f05270 */
[----:B------:R-:W-:Y:S05]  /*2b70*/  @P0 BRA `(.L_x_69) ;  /* 0x0000000000300947 */ /* 0x000fea0003800000 */
[----:B------:R-:W-:Y:S01]  /*2b80*/  R2UR UR4, R0 ;  /* 0x00000000000472ca */ /* 0x000fe200000e0000 */
[----:B------:R-:W-:Y:S01]  /*2b90*/  VOTEU.ANY UR5, UPT, PT ;  /* 0x0000000000057886 */ /* 0x000fe200038e0100 */
[----:B------:R-:W1:Y:S01]  /*2ba0*/  S2R R0, SR_LANEID ;  /* 0x0000000000007919 */ /* 0x000e620000000000 */
[----:B------:R-:W-:-:S10]  /*2bb0*/  UFLO.U32 UR5, UR5 ;  /* 0x00000005000572bd */ /* 0x000fd400080e0000 */
[----:B------:R-:W-:-:S06]  /*2bc0*/  ULOP3.LUT UR4, URZ, UR4, URZ, 0x33, !UPT ;  /* 0x00000004ff047292 */ /* 0x000fcc000f8e33ff */
[----:B------:R-:W-:-:S04]  /*2bd0*/  IMAD.U32 R2, RZ, RZ, UR4 ;  /* 0x00000004ff027e24 */ /* 0x000fc8000f8e00ff */
[----:B------:R-:W2:Y:S02]  /*2be0*/  REDUX UR7, R2 ;  /* 0x00000000020773c4 */ /* 0x000ea40000000000 */
[----:B------:R3:W-:Y:S01]  /*2bf0*/  UTCATOMSWS.AND URZ, UR4 ;  /* 0x0000000400ff79e3 */ /* 0x0007e20008000000 */
[----:B-1----:R-:W-:Y:S01]  /*2c00*/  ISETP.EQ.U32.AND P0, PT, R0, UR5, PT ;  /* 0x0000000500007c0c */ /* 0x002fe2000bf02070 */
[----:B--2---:R-:W-:-:S12]  /*2c10*/  IMAD.U32 R0, RZ, RZ, UR7 ;  /* 0x00000007ff007e24 */ /* 0x004fd8000f8e00ff */
[----:B------:R3:W-:Y:S01]  /*2c20*/  @P0 ATOMS.AND RZ, [UR6], R0 ;  /* 0x00000000ffff098c */ /* 0x0007e2000a800006 */
[----:B------:R-:W-:Y:S05]  /*2c30*/  BRA `(.L_x_67) ;  /* 0x0000000000147947 */ /* 0x000fea0003800000 */
.L_x_69:
[----:B------:R-:W-:-:S07]  /*2c40*/  MOV R2, 0x2c60 ;  /* 0x00002c6000027802 */ /* 0x000fce0000000f00 */
[----:B------:R-:W-:Y:S05]  /*2c50*/  CALL.REL.NOINC `($__internal_0_$__cuda_sm10x_tcgen05_guardrail_trap_col_being_dealloced_not_returned_by_alloc) ;  /* 0x0000000000447944 */ /* 0x000fea0003c00000 */
[----:B------:R-:W-:Y:S05]  /*2c60*/  BRA `(.L_x_67) ;  /* 0x0000000000087947 */ /* 0x000fea0003800000 */
.L_x_68:
[----:B------:R-:W-:-:S07]  /*2c70*/  MOV R2, 0x2c90 ;  /* 0x00002c9000027802 */ /* 0x000fce0000000f00 */
[----:B------:R-:W-:Y:S05]  /*2c80*/  CALL.REL.NOINC `($__internal_2_$__cuda_sm10x_tcgen05_guardrail_trap_unallocated_columns_being_dealloced) ;  /* 0x0000000000507944 */ /* 0x000fea0003c00000 */
.L_x_67:
[----:B------:R-:W-:Y:S01]  /*2c90*/  NOP ;  /* 0x0000000000007918 */ /* 0x000fe20000000000 */
[----:B---3--:R-:W-:Y:S05]  /*2ca0*/  EXIT ;  /* 0x000000000000794d */ /* 0x008fea0003800000 */
.L_x_56:
[----:B------:R-:W1:Y:S02]  /*2cb0*/  SYNCS.PHASECHK.TRANS64.TRYWAIT P0, [UR8+0x14000], RZ ;  /* 0x014000ffff0075a7 */ /* 0x000e640008001108 */
[----:B-1----:R-:W-:Y:S05]  /*2cc0*/  @!P0 BRA `(.L_x_56) ;  /* 0xfffffffc00f88947 */ /* 0x002fea000383ffff */
[----:B------:R-:W-:Y:S05]  /*2cd0*/  BRA `(.L_x_70) ;  /* 0xffffffec00487947 */ /* 0x000fea000383ffff */
.L_x_58:
[----:B------:R-:W1:Y:S02]  /*2ce0*/  SYNCS.PHASECHK.TRANS64.TRYWAIT P1, [UR8+0x14010], RZ ;  /* 0x014010ffff0075a7 */ /* 0x000e640008021108 */
[----:B-1----:R-:W-:Y:S05]  /*2cf0*/  @!P1 BRA `(.L_x_58) ;  /* 0xfffffffc00f89947 */ /* 0x002fea000383ffff */
[----:B------:R-:W-:Y:S05]  /*2d00*/  BRA `(.L_x_71) ;  /* 0xffffffec00e87947 */ /* 0x000fea000383ffff */
.L_x_59:
[----:B------:R-:W2:Y:S02]  /*2d10*/  SYNCS.PHASECHK.TRANS64.TRYWAIT P0, [UR17+0x14000], R3 ;  /* 0x01400003ff0075a7 */ /* 0x000ea40008001111 */
[----:B--2---:R-:W-:Y:S05]  /*2d20*/  @!P0 BRA `(.L_x_59) ;  /* 0xfffffffc00f88947 */ /* 0x004fea000383ffff */
[----:B------:R-:W-:Y:S05]  /*2d30*/  BRA `(.L_x_72) ;  /* 0xfffffff000707947 */ /* 0x000fea000383ffff */
.L_x_61:
[----:B------:R-:W2:Y:S02]  /*2d40*/  SYNCS.PHASECHK.TRANS64.TRYWAIT P0, [UR17+0x14010], R3 ;  /* 0x01401003ff0075a7 */ /* 0x000ea40008001111 */
[----:B--2---:R-:W-:Y:S05]  /*2d50*/  @!P0 BRA `(.L_x_61) ;  /* 0xfffffffc00f88947 */ /* 0x004fea000383ffff */
[----:B------:R-:W-:Y:S05]  /*2d60*/  BRA `(.L_x_73) ;  /* 0xfffffff4001c7947 */ /* 0x000fea000383ffff */
        .weak           $__internal_0_$__cuda_sm10x_tcgen05_guardrail_trap_col_being_dealloced_not_returned_by_alloc
        .type           $__internal_0_$__cuda_sm10x_tcgen05_guardrail_trap_col_being_dealloced_not_returned_by_alloc,@function
        .size           $__internal_0_$__cuda_sm10x_tcgen05_guardrail_trap_col_being_dealloced_not_returned_by_alloc,($__internal_1_$__cuda_sm10x_tcgen05_guardrail_trap_phase_invalid_during_alloc - $__internal_0_$__cuda_sm10x_tcgen05_guardrail_trap_col_being_dealloced_not_returned_by_alloc)
$__internal_0_$__cuda_sm10x_tcgen05_guardrail_trap_col_being_dealloced_not_returned_by_alloc:
[----:B------:R-:W-:Y:S05]  /*2d70*/  BPT.TRAP 0x1 ;  /* 0x000000040000795c */ /* 0x000fea0000300000 */
[----:B------:R-:W-:-:S04]  /*2d80*/  IMAD.MOV.U32 R3, RZ, RZ, 0x0 ;  /* 0x00000000ff037424 */ /* 0x000fc800078e00ff */
[----:B------:R-:W-:Y:S05]  /*2d90*/  RET.REL.NODEC R2 `(gluon_tcgen05) ;  /* 0xffffffd002987950 */ /* 0x000fea0003c3ffff */
        .weak           $__internal_1_$__cuda_sm10x_tcgen05_guardrail_trap_phase_invalid_during_alloc
        .type           $__internal_1_$__cuda_sm10x_tcgen05_guardrail_trap_phase_invalid_during_alloc,@function
        .size           $__internal_1_$__cuda_sm10x_tcgen05_guardrail_trap_phase_invalid_during_alloc,($__internal_2_$__cuda_sm10x_tcgen05_guardrail_trap_unallocated_columns_being_dealloced - $__internal_1_$__cuda_sm10x_tcgen05_guardrail_trap_phase_invalid_during_alloc)
$__internal_1_$__cuda_sm10x_tcgen05_guardrail_trap_phase_invalid_during_alloc:
[----:B------:R-:W-:Y:S05]  /*2da0*/  BPT.TRAP 0x1 ;  /* 0x000000040000795c */ /* 0x000fea0000300000 */
[----:B------:R-:W-:-:S04]  /*2db0*/  IMAD.MOV.U32 R3, RZ, RZ, 0x0 ;  /* 0x00000000ff037424 */ /* 0x000fc800078e00ff */
[----:B------:R-:W-:Y:S05]  /*2dc0*/  RET.REL.NODEC R2 `(gluon_tcgen05) ;  /* 0xffffffd0028c7950 */ /* 0x000fea0003c3ffff */
        .weak           $__internal_2_$__cuda_sm10x_tcgen05_guardrail_trap_unallocated_columns_being_dealloced
        .type           $__internal_2_$__cuda_sm10x_tcgen05_guardrail_trap_unallocated_columns_being_dealloced,@function
        .size           $__internal_2_$__cuda_sm10x_tcgen05_guardrail_trap_unallocated_columns_being_dealloced,(.L_x_77 - $__internal_2_$__cuda_sm10x_tcgen05_guardrail_trap_unallocated_columns_being_dealloced)
$__internal_2_$__cuda_sm10x_tcgen05_guardrail_trap_unallocated_columns_being_dealloced:
[----:B------:R-:W-:Y:S05]  /*2dd0*/  BPT.TRAP 0x1 ;  /* 0x000000040000795c */ /* 0x000fea0000300000 */
[----:B------:R-:W-:-:S04]  /*2de0*/  IMAD.MOV.U32 R3, RZ, RZ, 0x0 ;  /* 0x00000000ff037424 */ /* 0x000fc800078e00ff */
[----:B------:R-:W-:Y:S05]  /*2df0*/  RET.REL.NODEC R2 `(gluon_tcgen05) ;  /* 0xffffffd002807950 */ /* 0x000fea0003c3ffff */
.L_x_74:
[----:B------:R-:W-:-:S00]  /*2e00*/  BRA `(.L_x_74) ;  /* 0xfffffffc00fc7947 */ /* 0x000fc0000383ffff */
[----:B------:R-:W-:-:S00]  /*2e10*/  NOP ;  /* 0x0000000000007918 */ /* 0x000fc00000000000 */
        /* <DEDUP_REMOVED lines=14> */
.L_x_77:


//--------------------- .nv.shared.gluon_tcgen05  --------------------------
	.section	.nv.shared.gluon_tcgen05,"aw",@nobits
	.sectionflags	@""
	.align	16
	.zero		1024


//--------------------- .nv.shared.reserved.0     --------------------------
	.section	.nv.shared.reserved.0,"aw",@nobits
	.align	8
	.weak		__nv_reservedSMEM_offset_0_alias
	.size		__nv_reservedSMEM_offset_0_alias, 0, 64
	.other		__nv_reservedSMEM_offset_0_alias,@"STO_CUDA_RESERVED_SHARED STV_DEFAULT"
__nv_reservedSMEM_offset_0_alias:
	.zero		0
.nv.shared.reserved.0:
	.zero		64
	.weak		__nv_reservedSMEM_allocation_phase
	.type		__nv_reservedSMEM_allocation_phase,@object
	.size		__nv_reservedSMEM_allocation_phase,(.L_0 - __nv_reservedSMEM_allocation_phase)
__nv_reservedSMEM_allocation_phase:
	.zero		1
.L_0:
	.zero		7
	.weak		__nv_reservedSMEM_devtool_atexit_pc
	.type		__nv_reservedSMEM_devtool_atexit_pc,@object
	.size		__nv_reservedSMEM_devtool_atexit_pc,(__nv_reservedSMEM_allocation_mask - __nv_reservedSMEM_devtool_atexit_pc)
__nv_reservedSMEM_devtool_atexit_pc:
	.zero		8
	.weak		__nv_reservedSMEM_allocation_mask
	.type		__nv_reservedSMEM_allocation_mask,@object
	.size		__nv_reservedSMEM_allocation_mask,(.L_2 - __nv_reservedSMEM_allocation_mask)
__nv_reservedSMEM_allocation_mask:
	.zero		4
.L_2:


//--------------------- .nv.constant0.gluon_tcgen05 --------------------------
	.section	.nv.constant0.gluon_tcgen05,"a",@progbits
	.sectionflags	@""
	.align	4
.nv.constant0.gluon_tcgen05:
	.zero		976


//--------------------- SYMBOLS --------------------------

	.type		.nv.reservedSmem.offset0,@object
	.size		.nv.reservedSmem.offset0,0x4
	.type		.nv.reservedSmem.cap,@object
	.size		.nv.reservedSmem.cap,0x4
